// auto-generated by cutlass_sweep.gemm — config: {"arch": "sm_90", "cluster_m": 1, "cluster_n": 1, "dtype": "int8", "dtype_b": "int8", "layout": "nt", "stages": 0, "tile_k": 128, "tile_m": 384, "tile_n": 64}
#include "cutlass/cutlass.h"
#include "cutlass/gemm/collective/collective_builder.hpp"
#include "cutlass/gemm/device/gemm_universal_adapter.h"
#include "cutlass/gemm/kernel/gemm_universal.hpp"
#include "cutlass/epilogue/collective/collective_builder.hpp"

using ElemA = int8_t;
using ElemB = int8_t;
using ElemCD = int8_t;
using Acc  = int32_t;
using TileShape    = cute::Shape<cute::_384, cute::_64, cute::_128>;
using ClusterShape = cute::Shape<cute::_1, cute::_1, cute::_1>;

using CollectiveEpilogue = typename cutlass::epilogue::collective::CollectiveBuilder<
    cutlass::arch::Sm90, cutlass::arch::OpClassTensorOp,
    TileShape, ClusterShape,
    cutlass::epilogue::collective::EpilogueTileAuto,
    Acc, Acc,
    ElemCD, cutlass::layout::RowMajor, 128 / cutlass::sizeof_bits<ElemCD>::value,
    ElemCD, cutlass::layout::RowMajor, 128 / cutlass::sizeof_bits<ElemCD>::value,
    cutlass::epilogue::collective::EpilogueScheduleAuto
  >::CollectiveOp;

using CollectiveMainloop = typename cutlass::gemm::collective::CollectiveBuilder<
    cutlass::arch::Sm90, cutlass::arch::OpClassTensorOp,
    ElemA, cutlass::layout::RowMajor, 128 / cutlass::sizeof_bits<ElemA>::value,
    ElemB, cutlass::layout::ColumnMajor, 128 / cutlass::sizeof_bits<ElemB>::value,
    Acc,
    TileShape, ClusterShape,
    cutlass::gemm::collective::StageCountAutoCarveout<static_cast<int>(sizeof(typename CollectiveEpilogue::SharedStorage))>,
    cutlass::gemm::collective::KernelScheduleAuto
  >::CollectiveOp;

using GemmKernel = cutlass::gemm::kernel::GemmUniversal<
    cute::Shape<int,int,int,int>,
    CollectiveMainloop,
    CollectiveEpilogue
>;
using Gemm = cutlass::gemm::device::GemmUniversalAdapter<GemmKernel>;

// Force the device kernel symbol into the cubin without needing a host main.
auto* _anchor = &cutlass::device_kernel<GemmKernel>;


// ===== COMPILED SASS (sm_90a) =====

	.target	sm_90a

	.elftype	@"ET_EXEC"


//--------------------- .note.nv.tkinfo           --------------------------
	.section	.note.nv.tkinfo,"",@"SHT_NOTE"
	.sectionflags	@"SHF_NOTE_NV_TKINFO"
	.tkinfo
        /*0018*/ 	.word	0x00000002
        /*0030*/ 	.string	""
        /*0030*/ 	.string	"ptxas"
        /*0030*/ 	.string	"Cuda compilation tools, release 13.0, V13.0.88"
        /*0030*/ 	.string	"Build cuda_13.0.r13.0/compiler.36424714_0"
        /*0030*/ 	.string	"-arch sm_90a -m 64 "



//--------------------- .note.nv.cuinfo           --------------------------
	.section	.note.nv.cuinfo,"",@"SHT_NOTE"
	.sectionflags	@"SHF_NOTE_NV_CUINFO"
        /*0018*/ 	.short	0x0002
        /*001a*/ 	.short	0x005a
        /*001c*/ 	.short	0x0082
	.zero		2


//--------------------- .nv.info                  --------------------------
	.section	.nv.info,"",@"SHT_CUDA_INFO"
	.align	4


	//----- nvinfo : EIATTR_REGCOUNT
	.align		4
        /*0000*/ 	.byte	0x04, 0x2f
        /*0002*/ 	.short	(.L_15 - .L_14)
	.align		4
.L_14:
        /*0004*/ 	.word	index@(_ZN7cutlass13device_kernelINS_4gemm6kernel13GemmUniversalIN4cute5tupleIJiiiiEEENS1_10collective13CollectiveMmaINS1_34MainloopSm90TmaGmmaWarpSpecializedILi4ENS5_IJNS4_1CILi1EEESB_SB_EEENS1_35KernelTmaWarpSpecializedCooperativeEEENS5_IJNSA_ILi384EEENSA_ILi64EEENSA_ILi128EEEEEEaNS5_IJlSB_lEEEaSJ_NS4_8TiledMMAINS4_8MMA_AtomIJNS4_4SM904GMMA26MMA_64x64x32_S32S8S8_SS_TNEEEENS4_6LayoutINS5_IJNSA_ILi2EEESB_SB_EEENS5_IJSB_NSA_ILi0EEEST_EEEEENS5_IJNS4_10UnderscoreESW_SW_EEEEENS4_13SM90_TMA_LOADENS4_14ComposedLayoutINS4_7SwizzleILi3ELi4ELi3EEENS4_18smem_ptr_flag_bitsILi8EEENSQ_INS5_IJNSA_ILi8EEESH_EEENS5_IJSH_SB_EEEEEEEvNS4_8identityESZ_S19_vS1A_EENS_8epilogue10collective6detail29Sm90TmaWarpSpecializedAdapterINS1D_15DefaultEpilogueIaSJ_SJ_NS1C_6thread17LinearCombinationIaLi1EiiLNS1H_9ScaleType4KindE0ELNS_15FloatRoundStyleE2EaEENS1_15EpilogueDefaultEEEEEvvEEEEvNT_6ParamsE)
        /*0008*/ 	.word	0x000000a8


	//----- nvinfo : EIATTR_FRAME_SIZE
	.align		4
.L_15:
        /*000c*/ 	.byte	0x04, 0x11
        /*000e*/ 	.short	(.L_17 - .L_16)
	.align		4
.L_16:
        /*0010*/ 	.word	index@(_ZN7cutlass13device_kernelINS_4gemm6kernel13GemmUniversalIN4cute5tupleIJiiiiEEENS1_10collective13CollectiveMmaINS1_34MainloopSm90TmaGmmaWarpSpecializedILi4ENS5_IJNS4_1CILi1EEESB_SB_EEENS1_35KernelTmaWarpSpecializedCooperativeEEENS5_IJNSA_ILi384EEENSA_ILi64EEENSA_ILi128EEEEEEaNS5_IJlSB_lEEEaSJ_NS4_8TiledMMAINS4_8MMA_AtomIJNS4_4SM904GMMA26MMA_64x64x32_S32S8S8_SS_TNEEEENS4_6LayoutINS5_IJNSA_ILi2EEESB_SB_EEENS5_IJSB_NSA_ILi0EEEST_EEEEENS5_IJNS4_10UnderscoreESW_SW_EEEEENS4_13SM90_TMA_LOADENS4_14ComposedLayoutINS4_7SwizzleILi3ELi4ELi3EEENS4_18smem_ptr_flag_bitsILi8EEENSQ_INS5_IJNSA_ILi8EEESH_EEENS5_IJSH_SB_EEEEEEEvNS4_8identityESZ_S19_vS1A_EENS_8epilogue10collective6detail29Sm90TmaWarpSpecializedAdapterINS1D_15DefaultEpilogueIaSJ_SJ_NS1C_6thread17LinearCombinationIaLi1EiiLNS1H_9ScaleType4KindE0ELNS_15FloatRoundStyleE2EaEENS1_15EpilogueDefaultEEEEEvvEEEEvNT_6ParamsE)
        /*0014*/ 	.word	0x00000000


	//----- nvinfo : EIATTR_MIN_STACK_SIZE
	.align		4
.L_17:
        /*0018*/ 	.byte	0x04, 0x12
        /*001a*/ 	.short	(.L_19 - .L_18)
	.align		4
.L_18:
        /*001c*/ 	.word	index@(_ZN7cutlass13device_kernelINS_4gemm6kernel13GemmUniversalIN4cute5tupleIJiiiiEEENS1_10collective13CollectiveMmaINS1_34MainloopSm90TmaGmmaWarpSpecializedILi4ENS5_IJNS4_1CILi1EEESB_SB_EEENS1_35KernelTmaWarpSpecializedCooperativeEEENS5_IJNSA_ILi384EEENSA_ILi64EEENSA_ILi128EEEEEEaNS5_IJlSB_lEEEaSJ_NS4_8TiledMMAINS4_8MMA_AtomIJNS4_4SM904GMMA26MMA_64x64x32_S32S8S8_SS_TNEEEENS4_6LayoutINS5_IJNSA_ILi2EEESB_SB_EEENS5_IJSB_NSA_ILi0EEEST_EEEEENS5_IJNS4_10UnderscoreESW_SW_EEEEENS4_13SM90_TMA_LOADENS4_14ComposedLayoutINS4_7SwizzleILi3ELi4ELi3EEENS4_18smem_ptr_flag_bitsILi8EEENSQ_INS5_IJNSA_ILi8EEESH_EEENS5_IJSH_SB_EEEEEEEvNS4_8identityESZ_S19_vS1A_EENS_8epilogue10collective6detail29Sm90TmaWarpSpecializedAdapterINS1D_15DefaultEpilogueIaSJ_SJ_NS1C_6thread17LinearCombinationIaLi1EiiLNS1H_9ScaleType4KindE0ELNS_15FloatRoundStyleE2EaEENS1_15EpilogueDefaultEEEEEvvEEEEvNT_6ParamsE)
        /*0020*/ 	.word	0x00000000
.L_19:


//--------------------- .nv.compat                --------------------------
	.section	.nv.compat,"",@"SHT_CUDA_COMPAT_INFO"
	.align	4
        /*0000*/ 	.byte	0x02, 0x09, 0x01, 0x00, 0x02, 0x02, 0x04, 0x00, 0x02, 0x05, 0x05, 0x00, 0x03, 0x07, 0x01, 0x01
        /*0010*/ 	.byte	0x02, 0x03, 0x01, 0x00, 0x02, 0x06, 0x01, 0x00, 0x04, 0x0b, 0x08, 0x00, 0x00, 0x00, 0x00, 0x00
        /*0020*/ 	.byte	0x00, 0x00, 0x00, 0x00


//--------------------- .nv.info._ZN7cutlass13device_kernelINS_4gemm6kernel13GemmUniversalIN4cute5tupleIJiiiiEEENS1_10collective13CollectiveMmaINS1_34MainloopSm90TmaGmmaWarpSpecializedILi4ENS5_IJNS4_1CILi1EEESB_SB_EEENS1_35KernelTmaWarpSpecializedCooperativeEEENS5_IJNSA_ILi384EEENSA_ILi64EEENSA_ILi128EEEEEEaNS5_IJlSB_lEEEaSJ_NS4_8TiledMMAINS4_8MMA_AtomIJNS4_4SM904GMMA26MMA_64x64x32_S32S8S8_SS_TNEEEENS4_6LayoutINS5_IJNSA_ILi2EEESB_SB_EEENS5_IJSB_NSA_ILi0EEEST_EEEEENS5_IJNS4_10UnderscoreESW_SW_EEEEENS4_13SM90_TMA_LOADENS4_14ComposedLayoutINS4_7SwizzleILi3ELi4ELi3EEENS4_18smem_ptr_flag_bitsILi8EEENSQ_INS5_IJNSA_ILi8EEESH_EEENS5_IJSH_SB_EEEEEEEvNS4_8identityESZ_S19_vS1A_EENS_8epilogue10collective6detail29Sm90TmaWarpSpecializedAdapterINS1D_15DefaultEpilogueIaSJ_SJ_NS1C_6thread17LinearCombinationIaLi1EiiLNS1H_9ScaleType4KindE0ELNS_15FloatRoundStyleE2EaEENS1_15EpilogueDefaultEEEEEvvEEEEvNT_6ParamsE --------------------------
	.section	.nv.info._ZN7cutlass13device_kernelINS_4gemm6kernel13GemmUniversalIN4cute5tupleIJiiiiEEENS1_10collective13CollectiveMmaINS1_34MainloopSm90TmaGmmaWarpSpecializedILi4ENS5_IJNS4_1CILi1EEESB_SB_EEENS1_35KernelTmaWarpSpecializedCooperativeEEENS5_IJNSA_ILi384EEENSA_ILi64EEENSA_ILi128EEEEEEaNS5_IJlSB_lEEEaSJ_NS4_8TiledMMAINS4_8MMA_AtomIJNS4_4SM904GMMA26MMA_64x64x32_S32S8S8_SS_TNEEEENS4_6LayoutINS5_IJNSA_ILi2EEESB_SB_EEENS5_IJSB_NSA_ILi0EEEST_EEEEENS5_IJNS4_10UnderscoreESW_SW_EEEEENS4_13SM90_TMA_LOADENS4_14ComposedLayoutINS4_7SwizzleILi3ELi4ELi3EEENS4_18smem_ptr_flag_bitsILi8EEENSQ_INS5_IJNSA_ILi8EEESH_EEENS5_IJSH_SB_EEEEEEEvNS4_8identityESZ_S19_vS1A_EENS_8epilogue10collective6detail29Sm90TmaWarpSpecializedAdapterINS1D_15DefaultEpilogueIaSJ_SJ_NS1C_6thread17LinearCombinationIaLi1EiiLNS1H_9ScaleType4KindE0ELNS_15FloatRoundStyleE2EaEENS1_15EpilogueDefaultEEEEEvvEEEEvNT_6ParamsE,"",@"SHT_CUDA_INFO"
	.sectionflags	@""
	.align	4


	//----- nvinfo : EIATTR_CUDA_API_VERSION
	.align		4
        /*0000*/ 	.byte	0x04, 0x37
        /*0002*/ 	.short	(.L_21 - .L_20)
.L_20:
        /*0004*/ 	.word	0x00000082


	//----- nvinfo : EIATTR_KPARAM_INFO
	.align		4
.L_21:
        /*0008*/ 	.byte	0x04, 0x17
        /*000a*/ 	.short	(.L_23 - .L_22)
.L_22:
        /*000c*/ 	.word	0x00000000
        /*0010*/ 	.short	0x0000
        /*0012*/ 	.short	0x0070
        /*0014*/ 	.byte	0x00, 0xf0, 0x01, 0x10


	//----- nvinfo : EIATTR_SPARSE_MMA_MASK
	.align		4
.L_23:
        /*0018*/ 	.byte	0x03, 0x50
        /*001a*/ 	.short	0x0000


	//----- nvinfo : EIATTR_MAXREG_COUNT
	.align		4
        /*001c*/ 	.byte	0x03, 0x1b
        /*001e*/ 	.short	0x00a8


	//----- nvinfo : EIATTR_NUM_BARRIERS
	.align		4
        /*0020*/ 	.byte	0x02, 0x4c
        /*0022*/ 	.byte	0x01
	.zero		1


	//----- nvinfo : EIATTR_EXTERNS
	.align		4
        /*0024*/ 	.byte	0x04, 0x0f
        /*0026*/ 	.short	(.L_25 - .L_24)


	//   ....[0]....
	.align		4
.L_24:
        /*0028*/ 	.word	index@(__assertfail)


	//----- nvinfo : EIATTR_MERCURY_ISA_VERSION
	.align		4
.L_25:
        /*002c*/ 	.byte	0x03, 0x5f
        /*002e*/ 	.short	0x0101


	//----- nvinfo : EIATTR_INT_WARP_WIDE_INSTR_OFFSETS
	.align		4
        /*0030*/ 	.byte	0x04, 0x31
        /*0032*/ 	.short	(.L_27 - .L_26)


	//   ....[0]....
.L_26:
        /*0034*/ 	.word	0x000003b0


	//   ....[1]....
        /*0038*/ 	.word	0x000003e0


	//   ....[2]....
        /*003c*/ 	.word	0x000004c0


	//----- nvinfo : EIATTR_COOP_GROUP_MASK_REGIDS
	.align		4
.L_27:
        /*0040*/ 	.byte	0x04, 0x29
        /*0042*/ 	.short	(.L_29 - .L_28)


	//   ....[0]....
.L_28:
        /*0044*/ 	.word	0xffffffff


	//   ....[1]....
        /*0048*/ 	.word	0xffffffff


	//   ....[2]....
        /*004c*/ 	.word	0xffffffff


	//   ....[3]....
        /*0050*/ 	.word	0xffffffff


	//   ....[4]....
        /*0054*/ 	.word	0xffffffff


	//----- nvinfo : EIATTR_COOP_GROUP_INSTR_OFFSETS
	.align		4
.L_29:
        /*0058*/ 	.byte	0x04, 0x28
        /*005a*/ 	.short	(.L_31 - .L_30)


	//   ....[0]....
.L_30:
        /*005c*/ 	.word	0x00000060


	//   ....[1]....
        /*0060*/ 	.word	0x00000070


	//   ....[2]....
        /*0064*/ 	.word	0x00000130


	//   ....[3]....
        /*0068*/ 	.word	0x000002c0


	//   ....[4]....
        /*006c*/ 	.word	0x00000fd0


	//----- nvinfo : EIATTR_REG_RECONFIG
	.align		4
.L_31:
        /*0070*/ 	.byte	0x01, 0x54
	.zero		2


	//----- nvinfo : EIATTR_SYSCALL_OFFSETS
	.align		4
        /*0074*/ 	.byte	0x04, 0x46
        /*0076*/ 	.short	(.L_33 - .L_32)


	//   ....[0]....
.L_32:
        /*0078*/ 	.word	0x00001190


	//----- nvinfo : EIATTR_MBARRIER_INSTR_OFFSETS
	.align		4
.L_33:
        /*007c*/ 	.byte	0x04, 0x39
        /*007e*/ 	.short	(.L_35 - .L_34)


	//   ....[0]....
.L_34:
        /*0080*/ 	.word	0x00000230
        /*0084*/ 	.word	0x000000ff
        /*0088*/ 	.word	0x00000000
        /*008c*/ 	.short	0x0100
        /*008e*/ 	.byte	0x08
	.zero		1


	//   ....[1]....
        /*0090*/ 	.word	0x00000240
        /*0094*/ 	.word	0x000000ff
        /*0098*/ 	.word	0x00000020
        /*009c*/ 	.short	0x0100
        /*009e*/ 	.byte	0x08
	.zero		1


	//   ....[2]....
        /*00a0*/ 	.word	0x00000250
        /*00a4*/ 	.word	0x000000ff
        /*00a8*/ 	.word	0x00000008
        /*00ac*/ 	.short	0x0100
        /*00ae*/ 	.byte	0x08
	.zero		1


	//   ....[3]....
        /*00b0*/ 	.word	0x00000260
        /*00b4*/ 	.word	0x000000ff
        /*00b8*/ 	.word	0x00000028
        /*00bc*/ 	.short	0x0100
        /*00be*/ 	.byte	0x08
	.zero		1


	//   ....[4]....
        /*00c0*/ 	.word	0x00000270
        /*00c4*/ 	.word	0x000000ff
        /*00c8*/ 	.word	0x00000010
        /*00cc*/ 	.short	0x0100
        /*00ce*/ 	.byte	0x08
	.zero		1


	//   ....[5]....
        /*00d0*/ 	.word	0x00000280
        /*00d4*/ 	.word	0x000000ff
        /*00d8*/ 	.word	0x00000030
        /*00dc*/ 	.short	0x0100
        /*00de*/ 	.byte	0x08
	.zero		1


	//   ....[6]....
        /*00e0*/ 	.word	0x00000290
        /*00e4*/ 	.word	0x000000ff
        /*00e8*/ 	.word	0x00000018
        /*00ec*/ 	.short	0x0100
        /*00ee*/ 	.byte	0x08
	.zero		1


	//   ....[7]....
        /*00f0*/ 	.word	0x000002a0
        /*00f4*/ 	.word	0x000000ff
        /*00f8*/ 	.word	0x00000038
        /*00fc*/ 	.short	0x0100
        /*00fe*/ 	.byte	0x08
	.zero		1


	//   ....[8]....
        /*0100*/ 	.word	0x00000530
        /*0104*/ 	.word	0x000000ff
        /*0108*/ 	.word	0x00000050
        /*010c*/ 	.short	0x0100
        /*010e*/ 	.byte	0x06
	.zero		1


	//   ....[9]....
        /*0110*/ 	.word	0x00000590
        /*0114*/ 	.word	0x000000ff
        /*0118*/ 	.word	0x00000058
        /*011c*/ 	.short	0x0100
        /*011e*/ 	.byte	0x06
	.zero		1


	//   ....[10]....
        /*0120*/ 	.word	0x00001260
        /*0124*/ 	.word	0x00000003
        /*0128*/ 	.word	0x00000000
        /*012c*/ 	.short	0x010a
        /*012e*/ 	.byte	0x3f
	.zero		1


	//   ....[11]....
        /*0130*/ 	.word	0x000012a0
        /*0134*/ 	.word	0x00000003
        /*0138*/ 	.word	0x00000000
        /*013c*/ 	.short	0x010a
        /*013e*/ 	.byte	0x3f
	.zero		1


	//   ....[12]....
        /*0140*/ 	.word	0x00001970
        /*0144*/ 	.word	0x00000005
        /*0148*/ 	.word	0x00000000
        /*014c*/ 	.short	0x010a
        /*014e*/ 	.byte	0x3f
	.zero		1


	//   ....[13]....
        /*0150*/ 	.word	0x000019b0
        /*0154*/ 	.word	0x00000005
        /*0158*/ 	.word	0x00000000
        /*015c*/ 	.short	0x010a
        /*015e*/ 	.byte	0x3f
	.zero		1


	//   ....[14]....
        /*0160*/ 	.word	0x00001f10
        /*0164*/ 	.word	0x00000004
        /*0168*/ 	.word	0x00000000
        /*016c*/ 	.short	0x0101
        /*016e*/ 	.byte	0x3f
	.zero		1


	//   ....[15]....
        /*0170*/ 	.word	0x000020d0
        /*0174*/ 	.word	0x00000000
        /*0178*/ 	.word	0x00000000
        /*017c*/ 	.short	0x0101
        /*017e*/ 	.byte	0x3f
	.zero		1


	//   ....[16]....
        /*0180*/ 	.word	0x000081f0
        /*0184*/ 	.word	0x0000000c
        /*0188*/ 	.word	0x00000020
        /*018c*/ 	.short	0x010a
        /*018e*/ 	.byte	0x3f
	.zero		1


	//   ....[17]....
        /*0190*/ 	.word	0x000085b0
        /*0194*/ 	.word	0x00000005
        /*0198*/ 	.word	0x00000058
        /*019c*/ 	.short	0x0101
        /*019e*/ 	.byte	0x3f
	.zero		1


	//   ....[18]....
        /*01a0*/ 	.word	0x00008cb0
        /*01a4*/ 	.word	0x00000007
        /*01a8*/ 	.word	0x00000000
        /*01ac*/ 	.short	0x010a
        /*01ae*/ 	.byte	0x3f
	.zero		1


	//   ....[19]....
        /*01b0*/ 	.word	0x00008d30
        /*01b4*/ 	.word	0x00000006
        /*01b8*/ 	.word	0x00000000
        /*01bc*/ 	.short	0x010a
        /*01be*/ 	.byte	0x3f
	.zero		1


	//   ....[20]....
        /*01c0*/ 	.word	0x00008dc0
        /*01c4*/ 	.word	0x00000007
        /*01c8*/ 	.word	0x00000000
        /*01cc*/ 	.short	0x010a
        /*01ce*/ 	.byte	0x3f
	.zero		1


	//   ....[21]....
        /*01d0*/ 	.word	0x00008e50
        /*01d4*/ 	.word	0x00000005
        /*01d8*/ 	.word	0x00000000
        /*01dc*/ 	.short	0x010a
        /*01de*/ 	.byte	0x3f
	.zero		1


	//   ....[22]....
        /*01e0*/ 	.word	0x00008eb0
        /*01e4*/ 	.word	0x00000003
        /*01e8*/ 	.word	0x00000000
        /*01ec*/ 	.short	0x010a
        /*01ee*/ 	.byte	0x3f
	.zero		1


	//   ....[23]....
        /*01f0*/ 	.word	0x00008f00
        /*01f4*/ 	.word	0x00000005
        /*01f8*/ 	.word	0x00000000
        /*01fc*/ 	.short	0x010a
        /*01fe*/ 	.byte	0x3f
	.zero		1


	//   ....[24]....
        /*0200*/ 	.word	0x00008fd0
        /*0204*/ 	.word	0x0000000c
        /*0208*/ 	.word	0x00000020
        /*020c*/ 	.short	0x010a
        /*020e*/ 	.byte	0x3f
	.zero		1


	//   ....[25]....
        /*0210*/ 	.word	0x000090a0
        /*0214*/ 	.word	0x00000007
        /*0218*/ 	.word	0x00000000
        /*021c*/ 	.short	0x010a
        /*021e*/ 	.byte	0x3f
	.zero		1


	//   ....[26]....
        /*0220*/ 	.word	0x000090f0
        /*0224*/ 	.word	0x00000006
        /*0228*/ 	.word	0x00000000
        /*022c*/ 	.short	0x010a
        /*022e*/ 	.byte	0x3f
	.zero		1


	//   ....[27]....
        /*0230*/ 	.word	0x00009140
        /*0234*/ 	.word	0x00000007
        /*0238*/ 	.word	0x00000000
        /*023c*/ 	.short	0x010a
        /*023e*/ 	.byte	0x3f
	.zero		1


	//----- nvinfo : EIATTR_NUM_MBARRIERS
	.align		4
.L_35:
        /*0240*/ 	.byte	0x03, 0x38
        /*0242*/ 	.short	0x000a


	//----- nvinfo : EIATTR_EXIT_INSTR_OFFSETS
	.align		4
        /*0244*/ 	.byte	0x04, 0x1c
        /*0246*/ 	.short	(.L_37 - .L_36)


	//   ....[0]....
.L_36:
        /*0248*/ 	.word	0x000005e0


	//   ....[1]....
        /*024c*/ 	.word	0x00000ea0


	//   ....[2]....
        /*0250*/ 	.word	0x00007860


	//   ....[3]....
        /*0254*/ 	.word	0x00007e90


	//   ....[4]....
        /*0258*/ 	.word	0x00008ea0


	//----- nvinfo : EIATTR_MAX_THREADS
	.align		4
.L_37:
        /*025c*/ 	.byte	0x04, 0x05
        /*025e*/ 	.short	(.L_39 - .L_38)
.L_38:
        /*0260*/ 	.word	0x00000180
        /*0264*/ 	.word	0x00000001
        /*0268*/ 	.word	0x00000001


	//----- nvinfo : EIATTR_CRS_STACK_SIZE
	.align		4
.L_39:
        /*026c*/ 	.byte	0x04, 0x1e
        /*026e*/ 	.short	(.L_41 - .L_40)
.L_40:
        /*0270*/ 	.word	0x00000000


	//----- nvinfo : EIATTR_CBANK_PARAM_SIZE
	.align		4
.L_41:
        /*0274*/ 	.byte	0x03, 0x19
        /*0276*/ 	.short	0x0470


	//----- nvinfo : EIATTR_PARAM_CBANK
	.align		4
        /*0278*/ 	.byte	0x04, 0x0a
        /*027a*/ 	.short	(.L_43 - .L_42)
	.align		4
.L_42:
        /*027c*/ 	.word	index@(.nv.constant0._ZN7cutlass13device_kernelINS_4gemm6kernel13GemmUniversalIN4cute5tupleIJiiiiEEENS1_10collective13CollectiveMmaINS1_34MainloopSm90TmaGmmaWarpSpecializedILi4ENS5_IJNS4_1CILi1EEESB_SB_EEENS1_35KernelTmaWarpSpecializedCooperativeEEENS5_IJNSA_ILi384EEENSA_ILi64EEENSA_ILi128EEEEEEaNS5_IJlSB_lEEEaSJ_NS4_8TiledMMAINS4_8MMA_AtomIJNS4_4SM904GMMA26MMA_64x64x32_S32S8S8_SS_TNEEEENS4_6LayoutINS5_IJNSA_ILi2EEESB_SB_EEENS5_IJSB_NSA_ILi0EEEST_EEEEENS5_IJNS4_10UnderscoreESW_SW_EEEEENS4_13SM90_TMA_LOADENS4_14ComposedLayoutINS4_7SwizzleILi3ELi4ELi3EEENS4_18smem_ptr_flag_bitsILi8EEENSQ_INS5_IJNSA_ILi8EEESH_EEENS5_IJSH_SB_EEEEEEEvNS4_8identityESZ_S19_vS1A_EENS_8epilogue10collective6detail29Sm90TmaWarpSpecializedAdapterINS1D_15DefaultEpilogueIaSJ_SJ_NS1C_6thread17LinearCombinationIaLi1EiiLNS1H_9ScaleType4KindE0ELNS_15FloatRoundStyleE2EaEENS1_15EpilogueDefaultEEEEEvvEEEEvNT_6ParamsE)
        /*0280*/ 	.short	0x0210
        /*0282*/ 	.short	0x0470


	//----- nvinfo : EIATTR_SW_WAR
	.align		4
.L_43:
        /*0284*/ 	.byte	0x04, 0x36
        /*0286*/ 	.short	(.L_45 - .L_44)
.L_44:
        /*0288*/ 	.word	0x00000008
.L_45:


//--------------------- .nv.callgraph             --------------------------
	.section	.nv.callgraph,"",@"SHT_CUDA_CALLGRAPH"
	.align	4
	.sectionentsize	8
	.align		4
        /*0000*/ 	.word	0x00000000
	.align		4
        /*0004*/ 	.word	0xffffffff
	.align		4
        /*0008*/ 	.word	index@(_ZN7cutlass13device_kernelINS_4gemm6kernel13GemmUniversalIN4cute5tupleIJiiiiEEENS1_10collective13CollectiveMmaINS1_34MainloopSm90TmaGmmaWarpSpecializedILi4ENS5_IJNS4_1CILi1EEESB_SB_EEENS1_35KernelTmaWarpSpecializedCooperativeEEENS5_IJNSA_ILi384EEENSA_ILi64EEENSA_ILi128EEEEEEaNS5_IJlSB_lEEEaSJ_NS4_8TiledMMAINS4_8MMA_AtomIJNS4_4SM904GMMA26MMA_64x64x32_S32S8S8_SS_TNEEEENS4_6LayoutINS5_IJNSA_ILi2EEESB_SB_EEENS5_IJSB_NSA_ILi0EEEST_EEEEENS5_IJNS4_10UnderscoreESW_SW_EEEEENS4_13SM90_TMA_LOADENS4_14ComposedLayoutINS4_7SwizzleILi3ELi4ELi3EEENS4_18smem_ptr_flag_bitsILi8EEENSQ_INS5_IJNSA_ILi8EEESH_EEENS5_IJSH_SB_EEEEEEEvNS4_8identityESZ_S19_vS1A_EENS_8epilogue10collective6detail29Sm90TmaWarpSpecializedAdapterINS1D_15DefaultEpilogueIaSJ_SJ_NS1C_6thread17LinearCombinationIaLi1EiiLNS1H_9ScaleType4KindE0ELNS_15FloatRoundStyleE2EaEENS1_15EpilogueDefaultEEEEEvvEEEEvNT_6ParamsE)
	.align		4
        /*000c*/ 	.word	index@(__assertfail)
	.align		4
        /*0010*/ 	.word	0x00000000
	.align		4
        /*0014*/ 	.word	0xfffffffe
	.align		4
        /*0018*/ 	.word	0x00000000
	.align		4
        /*001c*/ 	.word	0xfffffffd
	.align		4
        /*0020*/ 	.word	0x00000000
	.align		4
        /*0024*/ 	.word	0xfffffffc


//--------------------- .nv.constant4             --------------------------
	.section	.nv.constant4,"a",@progbits
	.align	8
	.align		8
.nv.constant4:
        /*0000*/ 	.dword	__assertfail
	.align		8
        /*0008*/ 	.dword	__unnamed_1
	.align		8
        /*0010*/ 	.dword	_ZN40_INTERNAL_bb80c816_4_k_cu_28fe877a_110504cuda3std3__45__cpo5beginE
	.align		8
        /*0018*/ 	.dword	_ZN40_INTERNAL_bb80c816_4_k_cu_28fe877a_110504cuda3std3__45__cpo3endE
	.align		8
        /*0020*/ 	.dword	_ZN40_INTERNAL_bb80c816_4_k_cu_28fe877a_110504cuda3std3__45__cpo6cbeginE
	.align		8
        /*0028*/ 	.dword	_ZN40_INTERNAL_bb80c816_4_k_cu_28fe877a_110504cuda3std3__45__cpo4cendE
	.align		8
        /*0030*/ 	.dword	_ZN40_INTERNAL_bb80c816_4_k_cu_28fe877a_110504cuda3std3__442_GLOBAL__N__bb80c816_4_k_cu_28fe877a_110506ignoreE
	.align		8
        /*0038*/ 	.dword	_ZN40_INTERNAL_bb80c816_4_k_cu_28fe877a_110504cuda3std3__419piecewise_constructE
	.align		8
        /*0040*/ 	.dword	_ZN40_INTERNAL_bb80c816_4_k_cu_28fe877a_110504cuda3std3__48in_placeE
	.align		8
        /*0048*/ 	.dword	_ZN40_INTERNAL_bb80c816_4_k_cu_28fe877a_110504cuda3std6ranges3__45__cpo4swapE
	.align		8
        /*0050*/ 	.dword	_ZN40_INTERNAL_bb80c816_4_k_cu_28fe877a_110504cuda3std6ranges3__45__cpo9iter_moveE
	.align		8
        /*0058*/ 	.dword	_ZN40_INTERNAL_bb80c816_4_k_cu_28fe877a_110504cute7productE
	.align		8
        /*0060*/ 	.dword	_ZN40_INTERNAL_bb80c816_4_k_cu_28fe877a_110504cute1_E
	.align		8
        /*0068*/ 	.dword	$str$22
	.align		8
        /*0070*/ 	.dword	$str$23


//--------------------- .text._ZN7cutlass13device_kernelINS_4gemm6kernel13GemmUniversalIN4cute5tupleIJiiiiEEENS1_10collective13CollectiveMmaINS1_34MainloopSm90TmaGmmaWarpSpecializedILi4ENS5_IJNS4_1CILi1EEESB_SB_EEENS1_35KernelTmaWarpSpecializedCooperativeEEENS5_IJNSA_ILi384EEENSA_ILi64EEENSA_ILi128EEEEEEaNS5_IJlSB_lEEEaSJ_NS4_8TiledMMAINS4_8MMA_AtomIJNS4_4SM904GMMA26MMA_64x64x32_S32S8S8_SS_TNEEEENS4_6LayoutINS5_IJNSA_ILi2EEESB_SB_EEENS5_IJSB_NSA_ILi0EEEST_EEEEENS5_IJNS4_10UnderscoreESW_SW_EEEEENS4_13SM90_TMA_LOADENS4_14ComposedLayoutINS4_7SwizzleILi3ELi4ELi3EEENS4_18smem_ptr_flag_bitsILi8EEENSQ_INS5_IJNSA_ILi8EEESH_EEENS5_IJSH_SB_EEEEEEEvNS4_8identityESZ_S19_vS1A_EENS_8epilogue10collective6detail29Sm90TmaWarpSpecializedAdapterINS1D_15DefaultEpilogueIaSJ_SJ_NS1C_6thread17LinearCombinationIaLi1EiiLNS1H_9ScaleType4KindE0ELNS_15FloatRoundStyleE2EaEENS1_15EpilogueDefaultEEEEEvvEEEEvNT_6ParamsE --------------------------
	.section	.text._ZN7cutlass13device_kernelINS_4gemm6kernel13GemmUniversalIN4cute5tupleIJiiiiEEENS1_10collective13CollectiveMmaINS1_34MainloopSm90TmaGmmaWarpSpecializedILi4ENS5_IJNS4_1CILi1EEESB_SB_EEENS1_35KernelTmaWarpSpecializedCooperativeEEENS5_IJNSA_ILi384EEENSA_ILi64EEENSA_ILi128EEEEEEaNS5_IJlSB_lEEEaSJ_NS4_8TiledMMAINS4_8MMA_AtomIJNS4_4SM904GMMA26MMA_64x64x32_S32S8S8_SS_TNEEEENS4_6LayoutINS5_IJNSA_ILi2EEESB_SB_EEENS5_IJSB_NSA_ILi0EEEST_EEEEENS5_IJNS4_10UnderscoreESW_SW_EEEEENS4_13SM90_TMA_LOADENS4_14ComposedLayoutINS4_7SwizzleILi3ELi4ELi3EEENS4_18smem_ptr_flag_bitsILi8EEENSQ_INS5_IJNSA_ILi8EEESH_EEENS5_IJSH_SB_EEEEEEEvNS4_8identityESZ_S19_vS1A_EENS_8epilogue10collective6detail29Sm90TmaWarpSpecializedAdapterINS1D_15DefaultEpilogueIaSJ_SJ_NS1C_6thread17LinearCombinationIaLi1EiiLNS1H_9ScaleType4KindE0ELNS_15FloatRoundStyleE2EaEENS1_15EpilogueDefaultEEEEEvvEEEEvNT_6ParamsE,"ax",@progbits
	.align	128
.text._ZN7cutlass13device_kernelINS_4gemm6kernel13GemmUniversalIN4cute5tupleIJiiiiEEENS1_10collective13CollectiveMmaINS1_34MainloopSm90TmaGmmaWarpSpecializedILi4ENS5_IJNS4_1CILi1EEESB_SB_EEENS1_35KernelTmaWarpSpecializedCooperativeEEENS5_IJNSA_ILi384EEENSA_ILi64EEENSA_ILi128EEEEEEaNS5_IJlSB_lEEEaSJ_NS4_8TiledMMAINS4_8MMA_AtomIJNS4_4SM904GMMA26MMA_64x64x32_S32S8S8_SS_TNEEEENS4_6LayoutINS5_IJNSA_ILi2EEESB_SB_EEENS5_IJSB_NSA_ILi0EEEST_EEEEENS5_IJNS4_10UnderscoreESW_SW_EEEEENS4_13SM90_TMA_LOADENS4_14ComposedLayoutINS4_7SwizzleILi3ELi4ELi3EEENS4_18smem_ptr_flag_bitsILi8EEENSQ_INS5_IJNSA_ILi8EEESH_EEENS5_IJSH_SB_EEEEEEEvNS4_8identityESZ_S19_vS1A_EENS_8epilogue10collective6detail29Sm90TmaWarpSpecializedAdapterINS1D_15DefaultEpilogueIaSJ_SJ_NS1C_6thread17LinearCombinationIaLi1EiiLNS1H_9ScaleType4KindE0ELNS_15FloatRoundStyleE2EaEENS1_15EpilogueDefaultEEEEEvvEEEEvNT_6ParamsE:
        .type           _ZN7cutlass13device_kernelINS_4gemm6kernel13GemmUniversalIN4cute5tupleIJiiiiEEENS1_10collective13CollectiveMmaINS1_34MainloopSm90TmaGmmaWarpSpecializedILi4ENS5_IJNS4_1CILi1EEESB_SB_EEENS1_35KernelTmaWarpSpecializedCooperativeEEENS5_IJNSA_ILi384EEENSA_ILi64EEENSA_ILi128EEEEEEaNS5_IJlSB_lEEEaSJ_NS4_8TiledMMAINS4_8MMA_AtomIJNS4_4SM904GMMA26MMA_64x64x32_S32S8S8_SS_TNEEEENS4_6LayoutINS5_IJNSA_ILi2EEESB_SB_EEENS5_IJSB_NSA_ILi0EEEST_EEEEENS5_IJNS4_10UnderscoreESW_SW_EEEEENS4_13SM90_TMA_LOADENS4_14ComposedLayoutINS4_7SwizzleILi3ELi4ELi3EEENS4_18smem_ptr_flag_bitsILi8EEENSQ_INS5_IJNSA_ILi8EEESH_EEENS5_IJSH_SB_EEEEEEEvNS4_8identityESZ_S19_vS1A_EENS_8epilogue10collective6detail29Sm90TmaWarpSpecializedAdapterINS1D_15DefaultEpilogueIaSJ_SJ_NS1C_6thread17LinearCombinationIaLi1EiiLNS1H_9ScaleType4KindE0ELNS_15FloatRoundStyleE2EaEENS1_15EpilogueDefaultEEEEEvvEEEEvNT_6ParamsE,@function
        .size           _ZN7cutlass13device_kernelINS_4gemm6kernel13GemmUniversalIN4cute5tupleIJiiiiEEENS1_10collective13CollectiveMmaINS1_34MainloopSm90TmaGmmaWarpSpecializedILi4ENS5_IJNS4_1CILi1EEESB_SB_EEENS1_35KernelTmaWarpSpecializedCooperativeEEENS5_IJNSA_ILi384EEENSA_ILi64EEENSA_ILi128EEEEEEaNS5_IJlSB_lEEEaSJ_NS4_8TiledMMAINS4_8MMA_AtomIJNS4_4SM904GMMA26MMA_64x64x32_S32S8S8_SS_TNEEEENS4_6LayoutINS5_IJNSA_ILi2EEESB_SB_EEENS5_IJSB_NSA_ILi0EEEST_EEEEENS5_IJNS4_10UnderscoreESW_SW_EEEEENS4_13SM90_TMA_LOADENS4_14ComposedLayoutINS4_7SwizzleILi3ELi4ELi3EEENS4_18smem_ptr_flag_bitsILi8EEENSQ_INS5_IJNSA_ILi8EEESH_EEENS5_IJSH_SB_EEEEEEEvNS4_8identityESZ_S19_vS1A_EENS_8epilogue10collective6detail29Sm90TmaWarpSpecializedAdapterINS1D_15DefaultEpilogueIaSJ_SJ_NS1C_6thread17LinearCombinationIaLi1EiiLNS1H_9ScaleType4KindE0ELNS_15FloatRoundStyleE2EaEENS1_15EpilogueDefaultEEEEEvvEEEEvNT_6ParamsE,(.L_x_84 - _ZN7cutlass13device_kernelINS_4gemm6kernel13GemmUniversalIN4cute5tupleIJiiiiEEENS1_10collective13CollectiveMmaINS1_34MainloopSm90TmaGmmaWarpSpecializedILi4ENS5_IJNS4_1CILi1EEESB_SB_EEENS1_35KernelTmaWarpSpecializedCooperativeEEENS5_IJNSA_ILi384EEENSA_ILi64EEENSA_ILi128EEEEEEaNS5_IJlSB_lEEEaSJ_NS4_8TiledMMAINS4_8MMA_AtomIJNS4_4SM904GMMA26MMA_64x64x32_S32S8S8_SS_TNEEEENS4_6LayoutINS5_IJNSA_ILi2EEESB_SB_EEENS5_IJSB_NSA_ILi0EEEST_EEEEENS5_IJNS4_10UnderscoreESW_SW_EEEEENS4_13SM90_TMA_LOADENS4_14ComposedLayoutINS4_7SwizzleILi3ELi4ELi3EEENS4_18smem_ptr_flag_bitsILi8EEENSQ_INS5_IJNSA_ILi8EEESH_EEENS5_IJSH_SB_EEEEEEEvNS4_8identityESZ_S19_vS1A_EENS_8epilogue10collective6detail29Sm90TmaWarpSpecializedAdapterINS1D_15DefaultEpilogueIaSJ_SJ_NS1C_6thread17LinearCombinationIaLi1EiiLNS1H_9ScaleType4KindE0ELNS_15FloatRoundStyleE2EaEENS1_15EpilogueDefaultEEEEEvvEEEEvNT_6ParamsE)
        .other          _ZN7cutlass13device_kernelINS_4gemm6kernel13GemmUniversalIN4cute5tupleIJiiiiEEENS1_10collective13CollectiveMmaINS1_34MainloopSm90TmaGmmaWarpSpecializedILi4ENS5_IJNS4_1CILi1EEESB_SB_EEENS1_35KernelTmaWarpSpecializedCooperativeEEENS5_IJNSA_ILi384EEENSA_ILi64EEENSA_ILi128EEEEEEaNS5_IJlSB_lEEEaSJ_NS4_8TiledMMAINS4_8MMA_AtomIJNS4_4SM904GMMA26MMA_64x64x32_S32S8S8_SS_TNEEEENS4_6LayoutINS5_IJNSA_ILi2EEESB_SB_EEENS5_IJSB_NSA_ILi0EEEST_EEEEENS5_IJNS4_10UnderscoreESW_SW_EEEEENS4_13SM90_TMA_LOADENS4_14ComposedLayoutINS4_7SwizzleILi3ELi4ELi3EEENS4_18smem_ptr_flag_bitsILi8EEENSQ_INS5_IJNSA_ILi8EEESH_EEENS5_IJSH_SB_EEEEEEEvNS4_8identityESZ_S19_vS1A_EENS_8epilogue10collective6detail29Sm90TmaWarpSpecializedAdapterINS1D_15DefaultEpilogueIaSJ_SJ_NS1C_6thread17LinearCombinationIaLi1EiiLNS1H_9ScaleType4KindE0ELNS_15FloatRoundStyleE2EaEENS1_15EpilogueDefaultEEEEEvvEEEEvNT_6ParamsE,@"STO_CUDA_ENTRY STV_DEFAULT"
_ZN7cutlass13device_kernelINS_4gemm6kernel13GemmUniversalIN4cute5tupleIJiiiiEEENS1_10collective13CollectiveMmaINS1_34MainloopSm90TmaGmmaWarpSpecializedILi4ENS5_IJNS4_1CILi1EEESB_SB_EEENS1_35KernelTmaWarpSpecializedCooperativeEEENS5_IJNSA_ILi384EEENSA_ILi64EEENSA_ILi128EEEEEEaNS5_IJlSB_lEEEaSJ_NS4_8TiledMMAINS4_8MMA_AtomIJNS4_4SM904GMMA26MMA_64x64x32_S32S8S8_SS_TNEEEENS4_6LayoutINS5_IJNSA_ILi2EEESB_SB_EEENS5_IJSB_NSA_ILi0EEEST_EEEEENS5_IJNS4_10UnderscoreESW_SW_EEEEENS4_13SM90_TMA_LOADENS4_14ComposedLayoutINS4_7SwizzleILi3ELi4ELi3EEENS4_18smem_ptr_flag_bitsILi8EEENSQ_INS5_IJNSA_ILi8EEESH_EEENS5_IJSH_SB_EEEEEEEvNS4_8identityESZ_S19_vS1A_EENS_8epilogue10collective6detail29Sm90TmaWarpSpecializedAdapterINS1D_15DefaultEpilogueIaSJ_SJ_NS1C_6thread17LinearCombinationIaLi1EiiLNS1H_9ScaleType4KindE0ELNS_15FloatRoundStyleE2EaEENS1_15EpilogueDefaultEEEEEvvEEEEvNT_6ParamsE:
[----:B------:R-:W0:Y:S01]  /*0000*/  LDC R1, c[0x0][0x28] ;  /* 0x00000a00ff017b82 */ /* 0x000e220000000800 */
[----:B------:R-:W1:Y:S01]  /*0010*/  S2R R18, SR_TID.X ;  /* 0x0000000000127919 */ /* 0x000e620000002100 */
[----:B------:R-:W-:Y:S01]  /*0020*/  ELECT P0, URZ, PT ;  /* 0x00000000003f782f */ /* 0x000fe20003800000 */
[----:B------:R-:W-:Y:S01]  /*0030*/  BSSY B0, `(.L_x_0) ;  /* 0x000000f000007945 */ /* 0x000fe20003800000 */
[--C-:B-1----:R-:W-:Y:S02]  /*0040*/  SHF.R.U32.HI R0, RZ, 0x5, R18.reuse ;  /* 0x00000005ff007819 */ /* 0x102fe40000011612 */
[----:B------:R-:W-:-:S03]  /*0050*/  SHF.R.U32.HI R2, RZ, 0x7, R18 ;  /* 0x00000007ff027819 */ /* 0x000fc60000011612 */
[----:B------:R-:W1:Y:S04]  /*0060*/  SHFL.IDX PT, R5, R0, RZ, 0x1f ;  /* 0x00001fff00057589 */ /* 0x000e6800000e0000 */
[----:B------:R2:W3:Y:S01]  /*0070*/  SHFL.IDX PT, R8, R2, RZ, 0x1f ;  /* 0x00001fff02087589 */ /* 0x0004e200000e0000 */
[----:B-1----:R-:W-:-:S13]  /*0080*/  ISETP.NE.OR P0, PT, R5, RZ, !P0 ;  /* 0x000000ff0500720c */ /* 0x002fda0004705670 */
[----:B0-23--:R-:W-:Y:S05]  /*0090*/  @P0 BRA `(.L_x_1) ;  /* 0x0000000000200947 */ /* 0x00dfea0003800000 */
[----:B------:R-:W-:Y:S02]  /*00a0*/  ULDC.64 UR4, c[0x0][0x198] ;  /* 0x0000660000047ab9 */ /* 0x000fe40000000a00 */
[----:B------:R-:W-:Y:S02]  /*00b0*/  UIADD3 UR6, UP0, UR4, 0xf0, URZ ;  /* 0x000000f004067890 */ /* 0x000fe4000ff1e03f */
[----:B------:R-:W-:Y:S02]  /*00c0*/  UIADD3 UR4, UP1, UR4, 0x1f0, URZ ;  /* 0x000001f004047890 */ /* 0x000fe4000ff3e03f */
[----:B------:R-:W-:Y:S02]  /*00d0*/  UIADD3.X UR7, URZ, UR5, URZ, UP0, !UPT ;  /* 0x000000053f077290 */ /* 0x000fe400087fe43f */
[----:B------:R-:W-:-:S07]  /*00e0*/  UIADD3.X UR5, URZ, UR5, URZ, UP1, !UPT ;  /* 0x000000053f057290 */ /* 0x000fce0008ffe43f */
[----:B------:R0:W-:Y:S02]  /*00f0*/  UTMACCTL.PF [UR6] ;  /* 0x00000000060079b9 */ /* 0x0001e40008040000 */
[----:B------:R0:W-:Y:S02]  /*0100*/  UTMACCTL.PF [UR4] ;  /* 0x00000000040079b9 */ /* 0x0001e40008040000 */
[----:B0-----:R-:W-:Y:S01]  /*0110*/  NOP ;  /* 0x0000000000007918 */ /* 0x001fe20000000000 */
.L_x_1:
[----:B------:R-:W-:Y:S05]  /*0120*/  BSYNC B0 ;  /* 0x0000000000007941 */ /* 0x000fea0003800000 */
.L_x_0:
[----:B------:R-:W0:Y:S02]  /*0130*/  SHFL.IDX PT, R2, R0, RZ, 0x1f ;  /* 0x00001fff00027589 */ /* 0x000e2400000e0000 */
[----:B0-----:R-:W-:-:S13]  /*0140*/  ISETP.NE.AND P0, PT, R2, RZ, PT ;  /* 0x000000ff0200720c */ /* 0x001fda0003f05270 */
[----:B------:R-:W-:Y:S05]  /*0150*/  @P0 BRA `(.L_x_2) ;  /* 0x0000000000580947 */ /* 0x000fea0003800000 */
[----:B------:R-:W0:Y:S01]  /*0160*/  S2UR UR8, SR_CgaCtaId ;  /* 0x00000000000879c3 */ /* 0x000e220000008800 */
[----:B------:R-:W-:Y:S01]  /*0170*/  UMOV UR4, 0x400 ;  /* 0x0000040000047882 */ /* 0x000fe20000000000 */
[----:B------:R-:W-:Y:S01]  /*0180*/  UMOV UR5, 0x1 ;  /* 0x0000000100057882 */ /* 0x000fe20000000000 */
[----:B------:R-:W-:Y:S01]  /*0190*/  UMOV UR6, 0x100 ;  /* 0x0000010000067882 */ /* 0x000fe20000000000 */
[----:B------:R-:W-:Y:S01]  /*01a0*/  ELECT P0, URZ, PT ;  /* 0x00000000003f782f */ /* 0x000fe20003800000 */
[----:B------:R-:W-:-:S04]  /*01b0*/  UIADD3 UR6, -UR6, 0x100000, URZ ;  /* 0x0010000006067890 */ /* 0x000fc8000fffe13f */
[----:B------:R-:W-:Y:S02]  /*01c0*/  USHF.L.U32 UR7, UR6, 0xb, URZ ;  /* 0x0000000b06077899 */ /* 0x000fe4000800063f */
[----:B------:R-:W-:Y:S02]  /*01d0*/  USHF.L.U32 UR6, UR6, 0x1, URZ ;  /* 0x0000000106067899 */ /* 0x000fe4000800063f */
[----:B0-----:R-:W-:Y:S02]  /*01e0*/  ULEA UR8, UR8, UR4, 0x18 ;  /* 0x0000000408087291 */ /* 0x001fe4000f8ec03f */
[----:B------:R-:W-:-:S04]  /*01f0*/  UIADD3 UR4, -UR5, 0x100000, URZ ;  /* 0x0010000005047890 */ /* 0x000fc8000fffe13f */
[----:B------:R-:W-:Y:S02]  /*0200*/  USHF.L.U32 UR5, UR4, 0xb, URZ ;  /* 0x0000000b04057899 */ /* 0x000fe4000800063f */
[----:B------:R-:W-:Y:S01]  /*0210*/  USHF.L.U32 UR4, UR4, 0x1, URZ ;  /* 0x0000000104047899 */ /* 0x000fe2000800063f */
[----:B------:R-:W0:Y:S11]  /*0220*/  FENCE.VIEW.ASYNC.S ;  /* 0x00000000000073c6 */ /* 0x000e360000000000 */
[----:B0-----:R0:W1:Y:S01]  /*0230*/  SYNCS.EXCH.64 URZ, [UR8], UR4 ;  /* 0x00000004083f75b2 */ /* 0x0010620008000100 */
[----:B------:R0:W2:Y:S01]  /*0240*/  SYNCS.EXCH.64 URZ, [UR8+0x20], UR6 ;  /* 0x00002006083f75b2 */ /* 0x0000a20008000100 */
[----:B------:R0:W3:Y:S01]  /*0250*/  SYNCS.EXCH.64 URZ, [UR8+0x8], UR4 ;  /* 0x00000804083f75b2 */ /* 0x0000e20008000100 */
[----:B------:R0:W4:Y:S01]  /*0260*/  SYNCS.EXCH.64 URZ, [UR8+0x28], UR6 ;  /* 0x00002806083f75b2 */ /* 0x0001220008000100 */
[----:B------:R0:W0:Y:S01]  /*0270*/  SYNCS.EXCH.64 URZ, [UR8+0x10], UR4 ;  /* 0x00001004083f75b2 */ /* 0x0000220008000100 */
[----:B------:R0:W0:Y:S01]  /*0280*/  SYNCS.EXCH.64 URZ, [UR8+0x30], UR6 ;  /* 0x00003006083f75b2 */ /* 0x0000220008000100 */
[----:B------:R0:W0:Y:S01]  /*0290*/  SYNCS.EXCH.64 URZ, [UR8+0x18], UR4 ;  /* 0x00001804083f75b2 */ /* 0x0000220008000100 */
[----:B------:R0:W0:Y:S01]  /*02a0*/  SYNCS.EXCH.64 URZ, [UR8+0x38], UR6 ;  /* 0x00003806083f75b2 */ /* 0x0000220008000100 */
[----:B------:R-:W-:Y:S01]  /*02b0*/  NOP ;  /* 0x0000000000007918 */ /* 0x000fe20000000000 */
.L_x_2:
[----:B------:R-:W5:Y:S01]  /*02c0*/  SHFL.IDX PT, R0, R0, RZ, 0x1f ;  /* 0x00001fff00007589 */ /* 0x000f6200000e0000 */
[----:B------:R-:W-:Y:S01]  /*02d0*/  ELECT P0, URZ, PT ;  /* 0x00000000003f782f */ /* 0x000fe20003800000 */
[----:B------:R-:W1:Y:S01]  /*02e0*/  LDC R2, c[0x0][0x65c] ;  /* 0x00019700ff027b82 */ /* 0x000e620000000800 */
[----:B------:R-:W-:Y:S01]  /*02f0*/  SHF.R.S32.HI R6, RZ, 0x1f, R5 ;  /* 0x0000001fff067819 */ /* 0x000fe20000011405 */
[----:B------:R-:W2:Y:S01]  /*0300*/  S2R R3, SR_CTAID.Y ;  /* 0x0000000000037919 */ /* 0x000ea20000002600 */
[----:B0-----:R-:W-:Y:S01]  /*0310*/  UMOV UR4, 0x20 ;  /* 0x0000002000047882 */ /* 0x001fe20000000000 */
[----:B------:R-:W-:Y:S01]  /*0320*/  ISETP.NE.AND P2, PT, R8, RZ, PT ;  /* 0x000000ff0800720c */ /* 0x000fe20003f45270 */
[----:B------:R-:W-:Y:S01]  /*0330*/  NOP ;  /* 0x0000000000007918 */ /* 0x000fe20000000000 */
[----:B------:R-:W0:Y:S01]  /*0340*/  S2R R4, SR_CTAID.X ;  /* 0x0000000000047919 */ /* 0x000e220000002500 */
[----:B------:R-:W-:Y:S01]  /*0350*/  LEA.HI R6, R6, R5, RZ, 0x2 ;  /* 0x0000000506067211 */ /* 0x000fe200078f10ff */
[----:B------:R-:W-:Y:S01]  /*0360*/  NOP ;  /* 0x0000000000007918 */ /* 0x000fe20000000000 */
[----:B-----5:R-:W-:-:S02]  /*0370*/  ISETP.NE.OR P0, PT, R0, RZ, !P0 ;  /* 0x000000ff0000720c */ /* 0x020fc40004705670 */
[----:B-1----:R-:W-:-:S04]  /*0380*/  ISETP.NE.AND P3, PT, R2, 0x1, PT ;  /* 0x000000010200780c */ /* 0x002fc80003f65270 */
[----:B------:R-:W-:Y:S02]  /*0390*/  P2R R0, PR, RZ, 0x8 ;  /* 0x00000008ff007803 */ /* 0x000fe40000000000 */
[----:B------:R-:W-:-:S05]  /*03a0*/  LOP3.LUT R0, R6, 0xfffffffc, RZ, 0xc0, !PT ;  /* 0xfffffffc06007812 */ /* 0x000fca00078ec0ff */
[----:B------:R-:W-:Y:S01]  /*03b0*/  VOTEU.ALL UP0, P0 ;  /* 0x00000000003f7886 */ /* 0x000fe20000000000 */
[----:B------:R-:W-:Y:S01]  /*03c0*/  IMAD.IADD R0, R5, 0x1, -R0 ;  /* 0x0000000105007824 */ /* 0x000fe200078e0a00 */
[----:B------:R-:W0:Y:S01]  /*03d0*/  @P3 LDC R17, c[0x0][0x10] ;  /* 0x00000400ff113b82 */ /* 0x000e220000000800 */
[----:B------:R-:W-:Y:S01]  /*03e0*/  VOTEU.ALL UP1, P0 ;  /* 0x00000000003f7886 */ /* 0x000fe20000020000 */
[----:B--2---:R-:W-:Y:S01]  /*03f0*/  @P3 IMAD.MOV.U32 R6, RZ, RZ, R3 ;  /* 0x000000ffff063224 */ /* 0x004fe200078e0003 */
[----:B------:R-:W-:Y:S01]  /*0400*/  @!UP0 UMOV UR6, 0x400 ;  /* 0x0000040000068882 */ /* 0x000fe20000000000 */
[----:B------:R-:W-:-:S04]  /*0410*/  @!UP0 UIADD3 UR4, -UR4, 0x100000, URZ ;  /* 0x0010000004048890 */ /* 0x000fc8000fffe13f */
[----:B------:R-:W-:Y:S02]  /*0420*/  @!UP0 USHF.L.U32 UR5, UR4, 0xb, URZ ;  /* 0x0000000b04058899 */ /* 0x000fe4000800063f */
[----:B------:R-:W-:Y:S01]  /*0430*/  @!UP0 USHF.L.U32 UR4, UR4, 0x1, URZ ;  /* 0x0000000104048899 */ /* 0x000fe2000800063f */
[----:B------:R-:W-:Y:S02]  /*0440*/  @P3 IMAD.MOV.U32 R7, RZ, RZ, RZ ;  /* 0x000000ffff073224 */ /* 0x000fe400078e00ff */
[----:B------:R-:W-:Y:S01]  /*0450*/  IMAD.MOV.U32 R5, RZ, RZ, RZ ;  /* 0x000000ffff057224 */ /* 0x000fe200078e00ff */
[----:B------:R-:W1:Y:S01]  /*0460*/  @!UP0 S2UR UR7, SR_CgaCtaId ;  /* 0x00000000000789c3 */ /* 0x000e620000008800 */
[----:B------:R-:W-:-:S07]  /*0470*/  @P3 IMAD.MOV.U32 R11, RZ, RZ, RZ ;  /* 0x000000ffff0b3224 */ /* 0x000fce00078e00ff */
[----:B------:R-:W2:Y:S01]  /*0480*/  @!P3 LDC R9, c[0x0][0xc] ;  /* 0x00000300ff09bb82 */ /* 0x000ea20000000800 */
[----:B0-----:R-:W-:-:S04]  /*0490*/  @P3 IMAD.WIDE.U32 R16, R4, R17, R6 ;  /* 0x0000001104103225 */ /* 0x001fc800078e0006 */
[----:B------:R-:W-:Y:S01]  /*04a0*/  @P3 IMAD.IADD R17, R17, 0x1, R11 ;  /* 0x0000000111113824 */ /* 0x000fe200078e020b */
[----:B-1----:R-:W-:Y:S01]  /*04b0*/  @!UP0 ULEA UR6, UR7, UR6, 0x18 ;  /* 0x0000000607068291 */ /* 0x002fe2000f8ec03f */
[----:B------:R-:W-:Y:S01]  /*04c0*/  VOTEU.ALL UP0, P0 ;  /* 0x00000000003f7886 */ /* 0x000fe20000000000 */
[----:B------:R-:W-:-:S04]  /*04d0*/  ISETP.NE.AND P0, PT, R0, 0x3, PT ;  /* 0x000000030000780c */ /* 0x000fc80003f05270 */
[----:B------:R-:W-:Y:S01]  /*04e0*/  ISETP.EQ.OR P0, PT, R0, RZ, !P0 ;  /* 0x000000ff0000720c */ /* 0x000fe20004702670 */
[----:B--2---:R-:W-:-:S03]  /*04f0*/  @!P3 IMAD.WIDE.U32 R6, R9, R3, R4 ;  /* 0x000000030906b225 */ /* 0x004fc600078e0004 */
[C---:B------:R-:W-:Y:S01]  /*0500*/  ISETP.EQ.AND P0, PT, R8.reuse, RZ, P0 ;  /* 0x000000ff0800720c */ /* 0x040fe20000702270 */
[----:B------:R-:W-:Y:S01]  /*0510*/  VIADD R8, R8, 0xffffffff ;  /* 0xffffffff08087836 */ /* 0x000fe20000000000 */
[----:B------:R-:W0:Y:S02]  /*0520*/  FENCE.VIEW.ASYNC.S ;  /* 0x00000000000073c6 */ /* 0x000e240000000000 */
[----:B0-----:R0:W3:Y:S01]  /*0530*/  @!UP0 SYNCS.EXCH.64 URZ, [UR6+0x50], UR4 ;  /* 0x00005004063f85b2 */ /* 0x0010e20008000100 */
[----:B------:R-:W-:Y:S01]  /*0540*/  @!P3 IMAD.MOV.U32 R16, RZ, RZ, R6 ;  /* 0x000000ffff10b224 */ /* 0x000fe200078e0006 */
[----:B------:R-:W-:Y:S01]  /*0550*/  SEL R19, RZ, 0x1, !P0 ;  /* 0x00000001ff137807 */ /* 0x000fe20004000000 */
[----:B------:R-:W-:Y:S01]  /*0560*/  @!P3 IMAD.MOV.U32 R17, RZ, RZ, R7 ;  /* 0x000000ffff11b224 */ /* 0x000fe200078e0007 */
[----:B------:R-:W-:-:S04]  /*0570*/  ISETP.GE.U32.AND P1, PT, R8, 0x2, PT ;  /* 0x000000020800780c */ /* 0x000fc80003f26070 */
[----:B------:R-:W-:Y:S01]  /*0580*/  SEL R19, R19, 0x2, P1 ;  /* 0x0000000213137807 */ /* 0x000fe20000800000 */
[----:B------:R0:W3:Y:S01]  /*0590*/  @!UP1 SYNCS.EXCH.64 URZ, [UR6+0x58], UR4 ;  /* 0x00005804063f95b2 */ /* 0x0000e20008000100 */
[----:B------:R-:W-:Y:S01]  /*05a0*/  NOP ;  /* 0x0000000000007918 */ /* 0x000fe20000000000 */
[----:B---34-:R-:W-:Y:S06]  /*05b0*/  BAR.SYNC.DEFER_BLOCKING 0x0 ;  /* 0x0000000000007b1d */ /* 0x018fec0000010000 */
[----:B------:R-:W-:Y:S05]  /*05c0*/  @!P2 BRA `(.L_x_3) ;  /* 0x0000007000a8a947 */ /* 0x000fea0003800000 */
[----:B------:R-:W-:-:S13]  /*05d0*/  ISETP.GT.U32.AND P0, PT, R8, 0x1, PT ;  /* 0x000000010800780c */ /* 0x000fda0003f04070 */
[----:B0-----:R-:W-:Y:S05]  /*05e0*/  @P0 EXIT ;  /* 0x000000000000094d */ /* 0x001fea0003800000 */
[----:B------:R-:W-:Y:S01]  /*05f0*/  ULDC.64 UR4, c[0x0][0x650] ;  /* 0x0001940000047ab9 */ /* 0x000fe20000000a00 */
[----:B------:R-:W-:Y:S01]  /*0600*/  PRMT R0, RZ, 0x7610, R0 ;  /* 0x00007610ff007816 */ /* 0x000fe20000000000 */
[----:B------:R-:W-:Y:S01]  /*0610*/  IMAD.MOV.U32 R123, RZ, RZ, -0x1 ;  /* 0xffffffffff7b7424 */ /* 0x000fe200078e00ff */
[----:B------:R-:W-:Y:S01]  /*0620*/  ISETP.GE.U32.AND P0, PT, R16, UR4, PT ;  /* 0x0000000410007c0c */ /* 0x000fe2000bf06070 */
[----:B------:R-:W-:Y:S02]  /*0630*/  IMAD.MOV.U32 R121, RZ, RZ, -0x1 ;  /* 0xffffffffff797424 */ /* 0x000fe400078e00ff */
[----:B------:R-:W-:Y:S01]  /*0640*/  IMAD.MOV.U32 R122, RZ, RZ, -0x1 ;  /* 0xffffffffff7a7424 */ /* 0x000fe200078e00ff */
[----:B------:R-:W-:-:S13]  /*0650*/  ISETP.GE.U32.AND.EX P0, PT, R17, UR5, PT, P0 ;  /* 0x0000000511007c0c */ /* 0x000fda000bf06100 */
[----:B------:R-:W-:Y:S05]  /*0660*/  @P0 BRA `(.L_x_4) ;  /* 0x0000000400540947 */ /* 0x000fea0003800000 */
[----:B------:R-:W0:Y:S01]  /*0670*/  LDC.64 R14, c[0x0][0x628] ;  /* 0x00018a00ff0e7b82 */ /* 0x000e220000000a00 */
[----:B------:R-:W-:Y:S02]  /*0680*/  IMAD.MOV.U32 R6, RZ, RZ, R16 ;  /* 0x000000ffff067224 */ /* 0x000fe400078e0010 */
[----:B------:R-:W-:-:S05]  /*0690*/  IMAD.MOV.U32 R7, RZ, RZ, R17 ;  /* 0x000000ffff077224 */ /* 0x000fca00078e0011 */
[----:B------:R-:W1:Y:S08]  /*06a0*/  LDC R0, c[0x0][0x630] ;  /* 0x00018c00ff007b82 */ /* 0x000e700000000800 */
[----:B------:R-:W2:Y:S01]  /*06b0*/  LDC.64 R20, c[0x0][0x620] ;  /* 0x00018800ff147b82 */ /* 0x000ea20000000a00 */
[----:B0-----:R-:W-:-:S04]  /*06c0*/  ISETP.NE.U32.AND P0, PT, R14, RZ, PT ;  /* 0x000000ff0e00720c */ /* 0x001fc80003f05070 */
[----:B------:R-:W-:-:S13]  /*06d0*/  ISETP.NE.AND.EX P0, PT, R15, RZ, PT, P0 ;  /* 0x000000ff0f00720c */ /* 0x000fda0003f05300 */
[----:B-12---:R-:W-:Y:S05]  /*06e0*/  @!P0 BRA `(.L_x_5) ;  /* 0x0000000000288947 */ /* 0x006fea0003800000 */
[----:B------:R-:W0:Y:S02]  /*06f0*/  LDC R11, c[0x0][0x634] ;  /* 0x00018d00ff0b7b82 */ /* 0x000e240000000800 */
[----:B0-----:R-:W-:-:S05]  /*0700*/  IADD3 R11, P0, R16, R11, RZ ;  /* 0x0000000b100b7210 */ /* 0x001fca0007f1e0ff */
[----:B------:R-:W-:-:S04]  /*0710*/  IMAD.X R13, RZ, RZ, R17, P0 ;  /* 0x000000ffff0d7224 */ /* 0x000fc800000e0611 */
[----:B------:R-:W-:-:S04]  /*0720*/  IMAD.WIDE.U32 R6, R13, R14, RZ ;  /* 0x0000000e0d067225 */ /* 0x000fc800078e00ff */
[----:B------:R-:W-:-:S04]  /*0730*/  IMAD.WIDE.U32 R8, P0, R11, R15, R6 ;  /* 0x0000000f0b087225 */ /* 0x000fc80007800006 */
[----:B------:R-:W-:-:S04]  /*0740*/  IMAD.WIDE.U32 R6, R11, R14, RZ ;  /* 0x0000000e0b067225 */ /* 0x000fc800078e00ff */
[----:B------:R-:W-:Y:S01]  /*0750*/  IMAD.X R11, RZ, RZ, RZ, P0 ;  /* 0x000000ffff0b7224 */ /* 0x000fe200000e06ff */
[----:B------:R-:W-:Y:S01]  /*0760*/  IADD3 RZ, P0, R7, R8, RZ ;  /* 0x0000000807ff7210 */ /* 0x000fe20007f1e0ff */
[----:B------:R-:W-:-:S04]  /*0770*/  IMAD.MOV.U32 R10, RZ, RZ, R9 ;  /* 0x000000ffff0a7224 */ /* 0x000fc800078e0009 */
[----:B------:R-:W-:-:S08]  /*0780*/  IMAD.WIDE.U32.X R6, R13, R15, R10, P0 ;  /* 0x0000000f0d067225 */ /* 0x000fd000000e040a */
.L_x_5:
[-CC-:B------:R-:W-:Y:S01]  /*0790*/  SHF.R.U64 R122, R6, R0.reuse, R7.reuse ;  /* 0x00000000067a7219 */ /* 0x180fe20000001207 */
[----:B------:R-:W0:Y:S01]  /*07a0*/  LDC R10, c[0x0][0x618] ;  /* 0x00018600ff0a7b82 */ /* 0x000e220000000800 */
[----:B------:R-:W-:Y:S01]  /*07b0*/  SHF.R.U32.HI R5, RZ, R0, R7 ;  /* 0x00000000ff057219 */ /* 0x000fe20000011607 */
[----:B------:R-:W-:Y:S01]  /*07c0*/  ULDC UR4, c[0x0][0x150] ;  /* 0x0000540000047ab9 */ /* 0x000fe20000000800 */
[----:B------:R-:W-:Y:S02]  /*07d0*/  IADD3 R9, P0, RZ, -R122, RZ ;  /* 0x8000007aff097210 */ /* 0x000fe40007f1e0ff */
[----:B------:R-:W-:-:S03]  /*07e0*/  I2FP.F32.U32 R0, R4 ;  /* 0x0000000400007245 */ /* 0x000fc60000201000 */
[----:B------:R-:W1:Y:S01]  /*07f0*/  LDC.64 R26, c[0x0][0x640] ;  /* 0x00019000ff1a7b82 */ /* 0x000e620000000a00 */
[----:B------:R-:W-:Y:S02]  /*0800*/  IMAD.X R11, RZ, RZ, ~R5, P0 ;  /* 0x000000ffff0b7224 */ /* 0x000fe400000e0e05 */
[----:B------:R-:W-:Y:S01]  /*0810*/  FMUL R0, R0, UR4 ;  /* 0x0000000400007c20 */ /* 0x000fe20008400000 */
[----:B------:R-:W-:Y:S01]  /*0820*/  IMAD.WIDE.U32 R6, R9, R20, R16 ;  /* 0x0000001409067225 */ /* 0x000fe200078e0010 */
[----:B------:R-:W-:-:S03]  /*0830*/  ULDC UR4, c[0x0][0x154] ;  /* 0x0000550000047ab9 */ /* 0x000fc60000000800 */
[----:B------:R-:W-:Y:S01]  /*0840*/  IMAD R8, R11, R20, RZ ;  /* 0x000000140b087224 */ /* 0x000fe200078e02ff */
[----:B------:R-:W2:Y:S01]  /*0850*/  LDC R5, c[0x0][0x144] ;  /* 0x00005100ff057b82 */ /* 0x000ea20000000800 */
[----:B------:R-:W3:Y:S02]  /*0860*/  F2I.U32.TRUNC.NTZ R0, R0 ;  /* 0x0000000000007305 */ /* 0x000ee4000020f000 */
[----:B------:R-:W-:-:S04]  /*0870*/  IMAD R9, R9, R21, R8 ;  /* 0x0000001509097224 */ /* 0x000fc800078e0208 */
[----:B------:R-:W-:Y:S01]  /*0880*/  IMAD.IADD R7, R7, 0x1, R9 ;  /* 0x0000000107077824 */ /* 0x000fe200078e0209 */
[----:B------:R-:W4:Y:S01]  /*0890*/  LDC R12, c[0x0][0x608] ;  /* 0x00018200ff0c7b82 */ /* 0x000f220000000800 */
[----:B------:R-:W-:-:S03]  /*08a0*/  IMAD.MOV.U32 R9, RZ, RZ, -0x1 ;  /* 0xffffffffff097424 */ /* 0x000fc600078e00ff */
[-CC-:B0-----:R-:W-:Y:S02]  /*08b0*/  SHF.R.U64 R20, R6, R10.reuse, R7.reuse ;  /* 0x0000000a06147219 */ /* 0x181fe40000001207 */
[----:B------:R-:W-:Y:S02]  /*08c0*/  I2FP.F32.U32 R6, R3 ;  /* 0x0000000300067245 */ /* 0x000fe40000201000 */
[----:B------:R-:W0:Y:S01]  /*08d0*/  LDC R24, c[0x0][0x658] ;  /* 0x00019600ff187b82 */ /* 0x000e220000000800 */
[----:B-1----:R-:W-:Y:S01]  /*08e0*/  ISETP.NE.U32.AND P0, PT, R26, RZ, PT ;  /* 0x000000ff1a00720c */ /* 0x002fe20003f05070 */
[----:B---3--:R-:W-:Y:S01]  /*08f0*/  IMAD.MOV R8, RZ, RZ, -R0 ;  /* 0x000000ffff087224 */ /* 0x008fe200078e0a00 */
[----:B------:R-:W-:Y:S01]  /*0900*/  SHF.R.U32.HI R7, RZ, R10, R7 ;  /* 0x0000000aff077219 */ /* 0x000fe20000011607 */
[----:B------:R-:W-:Y:S01]  /*0910*/  FMUL R6, R6, UR4 ;  /* 0x0000000406067c20 */ /* 0x000fe20008400000 */
[----:B------:R-:W-:-:S03]  /*0920*/  ISETP.NE.AND.EX P0, PT, R27, RZ, PT, P0 ;  /* 0x000000ff1b00720c */ /* 0x000fc60003f05300 */
[----:B------:R-:W1:Y:S01]  /*0930*/  LDC R14, c[0x0][0x148] ;  /* 0x00005200ff0e7b82 */ /* 0x000e620000000800 */
[----:B--2---:R-:W-:-:S07]  /*0940*/  IMAD R0, R5, R8, R4 ;  /* 0x0000000805007224 */ /* 0x004fce00078e0204 */
[----:B------:R-:W2:Y:S01]  /*0950*/  LDC R22, c[0x0][0x600] ;  /* 0x00018000ff167b82 */ /* 0x000ea20000000800 */
[-CC-:B----4-:R-:W-:Y:S02]  /*0960*/  SHF.R.U64 R28, R20, R12.reuse, R7.reuse ;  /* 0x0000000c141c7219 */ /* 0x190fe40000001207 */
[----:B------:R-:W-:Y:S01]  /*0970*/  SHF.R.U32.HI R5, RZ, R12, R7 ;  /* 0x0000000cff057219 */ /* 0x000fe20000011607 */
[----:B------:R-:W-:Y:S01]  /*0980*/  IMAD.MOV.U32 R7, RZ, RZ, 0x1 ;  /* 0x00000001ff077424 */ /* 0x000fe200078e00ff */
[----:B------:R3:W4:Y:S03]  /*0990*/  F2I.U32.TRUNC.NTZ R12, R6 ;  /* 0x00000006000c7305 */ /* 0x000726000020f000 */
[----:B------:R-:W1:Y:S01]  /*09a0*/  LDC R15, c[0x0][0x648] ;  /* 0x00019200ff0f7b82 */ /* 0x000e620000000800 */
[-C--:B0-----:R-:W-:Y:S02]  /*09b0*/  SHF.L.U32 R4, R9, R24.reuse, RZ ;  /* 0x0000001809047219 */ /* 0x081fe400000006ff */
[----:B------:R-:W-:-:S02]  /*09c0*/  SHF.R.U64 R30, R28, R24, R5 ;  /* 0x000000181c1e7219 */ /* 0x000fc40000001205 */
[----:B------:R-:W-:Y:S02]  /*09d0*/  LOP3.LUT R11, RZ, R4, RZ, 0x33, !PT ;  /* 0x00000004ff0b7212 */ /* 0x000fe400078e33ff */
[-C--:B------:R-:W-:Y:S01]  /*09e0*/  SHF.R.U32.HI R5, RZ, R24.reuse, R5 ;  /* 0x00000018ff057219 */ /* 0x080fe20000011605 */
[----:B------:R-:W0:Y:S01]  /*09f0*/  LDC R21, c[0x0][0x638] ;  /* 0x00018e00ff157b82 */ /* 0x000e220000000800 */
[----:B------:R-:W-:Y:S01]  /*0a00*/  SHF.L.U32 R10, R7, R24, RZ ;  /* 0x00000018070a7219 */ /* 0x000fe200000006ff */
[----:B------:R-:W-:-:S06]  /*0a10*/  IMAD.MOV.U32 R4, RZ, RZ, R30 ;  /* 0x000000ffff047224 */ /* 0x000fcc00078e001e */
[----:B------:R-:W0:Y:S01]  /*0a20*/  LDC R123, c[0x0][0x610] ;  /* 0x00018400ff7b7b82 */ /* 0x000e220000000800 */
[----:B---34-:R-:W-:Y:S05]  /*0a30*/  @!P0 BRA `(.L_x_6) ;  /* 0x0000000000288947 */ /* 0x018fea0003800000 */
[----:B------:R-:W3:Y:S02]  /*0a40*/  LDC R9, c[0x0][0x64c] ;  /* 0x00019300ff097b82 */ /* 0x000ee40000000800 */
[----:B---3--:R-:W-:-:S05]  /*0a50*/  IADD3 R9, P0, R30, R9, RZ ;  /* 0x000000091e097210 */ /* 0x008fca0007f1e0ff */
        /* <DEDUP_REMOVED lines=8> */
.L_x_6:
[----:B-1----:R-:W-:Y:S01]  /*0ae0*/  SHF.R.U64 R4, R4, R15, R5 ;  /* 0x0000000f04047219 */ /* 0x002fe20000001205 */
[----:B--2---:R-:W-:Y:S01]  /*0af0*/  VIADD R5, R22, 0xffffffff ;  /* 0xffffffff16057836 */ /* 0x004fe20000000000 */
[----:B------:R-:W-:Y:S01]  /*0b00*/  LOP3.LUT R11, R28, R11, RZ, 0xc0, !PT ;  /* 0x0000000b1c0b7212 */ /* 0x000fe200078ec0ff */
[----:B------:R-:W-:Y:S02]  /*0b10*/  IMAD.MOV R12, RZ, RZ, -R12 ;  /* 0x000000ffff0c7224 */ /* 0x000fe400078e0a0c */
[----:B------:R-:W-:Y:S02]  /*0b20*/  IMAD.MOV R6, RZ, RZ, -R4 ;  /* 0x000000ffff067224 */ /* 0x000fe400078e0a04 */
[----:B------:R-:W-:Y:S01]  /*0b30*/  IMAD R11, R10, R4, R11 ;  /* 0x000000040a0b7224 */ /* 0x000fe200078e020b */
[----:B------:R-:W-:Y:S01]  /*0b40*/  LOP3.LUT R4, R20, R5, RZ, 0xc0, !PT ;  /* 0x0000000514047212 */ /* 0x000fe200078ec0ff */
[----:B------:R-:W-:Y:S02]  /*0b50*/  @P3 IMAD R0, R14, R12, R3 ;  /* 0x0000000c0e003224 */ /* 0x000fe400078e0203 */
[----:B0-----:R-:W-:-:S02]  /*0b60*/  IMAD R3, R6, R21, R30 ;  /* 0x0000001506037224 */ /* 0x001fc400078e021e */
[----:B------:R-:W-:Y:S02]  /*0b70*/  IMAD R123, R11, R123, R0 ;  /* 0x0000007b0b7b7224 */ /* 0x000fe400078e0200 */
[----:B------:R-:W-:Y:S02]  /*0b80*/  IMAD R4, R3, R22, R4 ;  /* 0x0000001603047224 */ /* 0x000fe400078e0204 */
[----:B------:R-:W-:-:S03]  /*0b90*/  IMAD.MOV.U32 R0, RZ, RZ, 0x1 ;  /* 0x00000001ff007424 */ /* 0x000fc600078e00ff */
[----:B------:R-:W-:Y:S02]  /*0ba0*/  SEL R121, R4, R123, !P3 ;  /* 0x0000007b04797207 */ /* 0x000fe40005800000 */
[----:B------:R-:W-:-:S07]  /*0bb0*/  SEL R123, R123, R4, !P3 ;  /* 0x000000047b7b7207 */ /* 0x000fce0005800000 */
.L_x_4:
[----:B------:R-:W-:-:S08]  /*0bc0*/  NOP ;  /* 0x0000000000007918 */ /* 0x000fd00000000000 */
[----:B------:R-:W0:Y:S02]  /*0bd0*/  USETMAXREG.TRY_ALLOC.CTAPOOL UP0, 0xe8 ;  /* 0x000000e8000079c8 */ /* 0x000e240008000600 */
[----:B0-----:R-:W-:-:S13]  /*0be0*/  PLOP3.LUT P0, PT, PT, PT, UP0, 0x80, 0x0 ;  /* 0x000000000000781c */ /* 0x001fda0003f0f008 */
[----:B------:R-:W-:Y:S05]  /*0bf0*/  @!P0 BRA `(.L_x_4) ;  /* 0xfffffffc00f08947 */ /* 0x000fea000383ffff */
[----:B------:R-:W-:Y:S01]  /*0c00*/  ULDC.64 UR4, c[0x0][0x598] ;  /* 0x0001660000047ab9 */ /* 0x000fe20000000a00 */
[----:B------:R-:W-:Y:S01]  /*0c10*/  ULDC.64 UR36, c[0x0][0x208] ;  /* 0x0000820000247ab9 */ /* 0x000fe20000000a00 */
[----:B------:R-:W-:-:S04]  /*0c20*/  ISETP.NE.U32.AND P0, PT, RZ, UR4, PT ;  /* 0x00000004ff007c0c */ /* 0x000fc8000bf05070 */
[----:B------:R-:W-:-:S13]  /*0c30*/  ISETP.NE.AND.EX P0, PT, RZ, UR5, PT, P0 ;  /* 0x00000005ff007c0c */ /* 0x000fda000bf05300 */
[----:B------:R-:W-:Y:S05]  /*0c40*/  @!P0 BRA `(.L_x_7) ;  /* 0x00000000001c8947 */ /* 0x000fea0003800000 */
[----:B------:R-:W0:Y:S02]  /*0c50*/  LDC.64 R4, c[0x0][0x598] ;  /* 0x00016600ff047b82 */ /* 0x000e240000000a00 */
[----:B0-----:R-:W2:Y:S02]  /*0c60*/  LDG.E.64 R4, desc[UR36][R4.64] ;  /* 0x0000002404047981 */ /* 0x001ea4000c1e1b00 */
[----:B--2---:R-:W-:-:S04]  /*0c70*/  ISETP.NE.U32.AND P0, PT, R4, RZ, PT ;  /* 0x000000ff0400720c */ /* 0x004fc80003f05070 */
[----:B------:R-:W-:-:S13]  /*0c80*/  ISETP.NE.AND.EX P0, PT, R5, RZ, PT, P0 ;  /* 0x000000ff0500720c */ /* 0x000fda0003f05300 */
[----:B------:R-:W-:Y:S05]  /*0c90*/  @!P0 BRA `(.L_x_7) ;  /* 0x0000000000088947 */ /* 0x000fea0003800000 */
[----:B------:R0:W5:Y:S01]  /*0ca0*/  LD.E R22, desc[UR36][R4.64] ;  /* 0x0000002404167980 */ /* 0x000162000c101900 */
[----:B------:R-:W-:Y:S05]  /*0cb0*/  BRA `(.L_x_8) ;  /* 0x0000000000247947 */ /* 0x000fea0003800000 */
.L_x_7:
[----:B------:R-:W-:Y:S02]  /*0cc0*/  ULDC.64 UR4, c[0x0][0x588] ;  /* 0x0001620000047ab9 */ /* 0x000fe40000000a00 */
[----:B------:R-:W-:-:S04]  /*0cd0*/  ISETP.NE.U32.AND P0, PT, RZ, UR4, PT ;  /* 0x00000004ff007c0c */ /* 0x000fc8000bf05070 */
[----:B------:R-:W-:-:S13]  /*0ce0*/  ISETP.NE.AND.EX P0, PT, RZ, UR5, PT, P0 ;  /* 0x00000005ff007c0c */ /* 0x000fda000bf05300 */
[----:B------:R-:W-:Y:S05]  /*0cf0*/  @!P0 BRA `(.L_x_9) ;  /* 0x00000000000c8947 */ /* 0x000fea0003800000 */
[----:B------:R-:W0:Y:S02]  /*0d00*/  LDC.64 R22, c[0x0][0x588] ;  /* 0x00016200ff167b82 */ /* 0x000e240000000a00 */
[----:B0-----:R1:W5:Y:S01]  /*0d10*/  LDG.E R22, desc[UR36][R22.64] ;  /* 0x0000002416167981 */ /* 0x001362000c1e1900 */
[----:B------:R-:W-:Y:S05]  /*0d20*/  BRA `(.L_x_8) ;  /* 0x0000000000087947 */ /* 0x000fea0003800000 */
.L_x_9:
[----:B------:R-:W-:Y:S02]  /*0d30*/  ULDC UR4, c[0x0][0x580] ;  /* 0x0001600000047ab9 */ /* 0x000fe40000000800 */
[----:B------:R-:W-:-:S07]  /*0d40*/  IMAD.U32 R22, RZ, RZ, UR4 ;  /* 0x00000004ff167e24 */ /* 0x000fce000f8e00ff */
.L_x_8:
[----:B------:R-:W-:Y:S02]  /*0d50*/  ULDC.64 UR4, c[0x0][0x5a0] ;  /* 0x0001680000047ab9 */ /* 0x000fe40000000a00 */
[----:B------:R-:W-:-:S04]  /*0d60*/  ISETP.NE.U32.AND P0, PT, RZ, UR4, PT ;  /* 0x00000004ff007c0c */ /* 0x000fc8000bf05070 */
[----:B------:R-:W-:-:S13]  /*0d70*/  ISETP.NE.AND.EX P0, PT, RZ, UR5, PT, P0 ;  /* 0x00000005ff007c0c */ /* 0x000fda000bf05300 */
[----:B------:R-:W-:Y:S05]  /*0d80*/  @!P0 BRA `(.L_x_10) ;  /* 0x00000000001c8947 */ /* 0x000fea0003800000 */
[----:B0-----:R-:W0:Y:S02]  /*0d90*/  LDC.64 R4, c[0x0][0x5a0] ;  /* 0x00016800ff047b82 */ /* 0x001e240000000a00 */
[----:B0-----:R-:W2:Y:S02]  /*0da0*/  LDG.E.64 R4, desc[UR36][R4.64] ;  /* 0x0000002404047981 */ /* 0x001ea4000c1e1b00 */
[----:B--2---:R-:W-:-:S04]  /*0db0*/  ISETP.NE.U32.AND P0, PT, R4, RZ, PT ;  /* 0x000000ff0400720c */ /* 0x004fc80003f05070 */
[----:B------:R-:W-:-:S13]  /*0dc0*/  ISETP.NE.AND.EX P0, PT, R5, RZ, PT, P0 ;  /* 0x000000ff0500720c */ /* 0x000fda0003f05300 */
[----:B------:R-:W-:Y:S05]  /*0dd0*/  @!P0 BRA `(.L_x_10) ;  /* 0x0000000000088947 */ /* 0x000fea0003800000 */
[----:B-1----:R0:W5:Y:S01]  /*0de0*/  LD.E R23, desc[UR36][R4.64] ;  /* 0x0000002404177980 */ /* 0x002162000c101900 */
[----:B------:R-:W-:Y:S05]  /*0df0*/  BRA `(.L_x_11) ;  /* 0x0000000000247947 */ /* 0x000fea0003800000 */
.L_x_10:
[----:B------:R-:W-:Y:S02]  /*0e00*/  ULDC.64 UR4, c[0x0][0x590] ;  /* 0x0001640000047ab9 */ /* 0x000fe40000000a00 */
[----:B------:R-:W-:-:S04]  /*0e10*/  ISETP.NE.U32.AND P0, PT, RZ, UR4, PT ;  /* 0x00000004ff007c0c */ /* 0x000fc8000bf05070 */
[----:B------:R-:W-:-:S13]  /*0e20*/  ISETP.NE.AND.EX P0, PT, RZ, UR5, PT, P0 ;  /* 0x00000005ff007c0c */ /* 0x000fda000bf05300 */
[----:B------:R-:W-:Y:S05]  /*0e30*/  @!P0 BRA `(.L_x_12) ;  /* 0x00000000000c8947 */ /* 0x000fea0003800000 */
[----:B0-----:R-:W1:Y:S02]  /*0e40*/  LDC.64 R4, c[0x0][0x590] ;  /* 0x00016400ff047b82 */ /* 0x001e640000000a00 */
[----:B-1----:R1:W5:Y:S01]  /*0e50*/  LDG.E R23, desc[UR36][R4.64] ;  /* 0x0000002404177981 */ /* 0x002362000c1e1900 */
[----:B------:R-:W-:Y:S05]  /*0e60*/  BRA `(.L_x_11) ;  /* 0x0000000000087947 */ /* 0x000fea0003800000 */
.L_x_12:
[----:B------:R-:W-:Y:S02]  /*0e70*/  ULDC UR4, c[0x0][0x584] ;  /* 0x0001610000047ab9 */ /* 0x000fe40000000800 */
[----:B-1----:R-:W-:-:S07]  /*0e80*/  IMAD.U32 R23, RZ, RZ, UR4 ;  /* 0x00000004ff177e24 */ /* 0x002fce000f8e00ff */
.L_x_11:
[----:B------:R-:W-:-:S13]  /*0e90*/  LOP3.LUT P0, RZ, R0, 0xff, RZ, 0xc0, !PT ;  /* 0x000000ff00ff7812 */ /* 0x000fda000780c0ff */
[----:B------:R-:W-:Y:S05]  /*0ea0*/  @!P0 EXIT ;  /* 0x000000000000894d */ /* 0x000fea0003800000 */
[----:B------:R-:W-:Y:S01]  /*0eb0*/  ULDC UR4, c[0x0][0x28c] ;  /* 0x0000a30000047ab9 */ /* 0x000fe20000000800 */
[----:B------:R-:W-:Y:S01]  /*0ec0*/  ULDC.64 UR6, c[0x0][0x5c8] ;  /* 0x0001720000067ab9 */ /* 0x000fe20000000a00 */
[----:B------:R-:W-:Y:S02]  /*0ed0*/  UIADD3 UR4, UR4, 0x7f, URZ ;  /* 0x0000007f04047890 */ /* 0x000fe4000fffe03f */
[----:B------:R-:W-:Y:S02]  /*0ee0*/  USHF.L.U64.HI UR43, UR6, 0x7, UR7 ;  /* 0x00000007062b7899 */ /* 0x000fe40008010207 */
[----:B------:R-:W-:Y:S02]  /*0ef0*/  USHF.R.S32.HI UR5, URZ, 0x1f, UR4 ;  /* 0x0000001f3f057899 */ /* 0x000fe40008011404 */
[----:B------:R-:W-:Y:S02]  /*0f00*/  USHF.L.U32 UR44, UR6, 0x7, URZ ;  /* 0x00000007062c7899 */ /* 0x000fe4000800063f */
[----:B------:R-:W-:-:S02]  /*0f10*/  ULEA.HI UR5, UR5, UR4, URZ, 0x7 ;  /* 0x0000000405057291 */ /* 0x000fc4000f8f383f */
[----:B------:R-:W-:Y:S02]  /*0f20*/  USHF.L.U64.HI UR45, UR6, 0x3, UR7 ;  /* 0x00000003062d7899 */ /* 0x000fe40008010207 */
[----:B------:R-:W-:Y:S02]  /*0f30*/  USHF.L.U32 UR46, UR6, 0x3, URZ ;  /* 0x00000003062e7899 */ /* 0x000fe4000800063f */
[----:B------:R-:W-:Y:S02]  /*0f40*/  USHF.L.U64.HI UR40, UR6, 0x8, UR7 ;  /* 0x0000000806287899 */ /* 0x000fe40008010207 */
[----:B------:R-:W-:Y:S02]  /*0f50*/  USHF.L.U32 UR41, UR6, 0x8, URZ ;  /* 0x0000000806297899 */ /* 0x000fe4000800063f */
[----:B------:R-:W-:Y:S01]  /*0f60*/  USHF.R.S32.HI UR42, URZ, 0x7, UR5 ;  /* 0x000000073f2a7899 */ /* 0x000fe20008011405 */
[----:B------:R-:W-:Y:S01]  /*0f70*/  UMOV UR38, URZ ;  /* 0x0000003f00267c82 */ /* 0x000fe20008000000 */
[----:B------:R-:W-:-:S10]  /*0f80*/  UMOV UR39, URZ ;  /* 0x0000003f00277c82 */ /* 0x000fd40008000000 */
.L_x_48:
[----:B------:R-:W-:Y:S01]  /*0f90*/  LOP3.LUT R0, R18, 0x80, RZ, 0xc0, !PT ;  /* 0x0000008012007812 */ /* 0x000fe200078ec0ff */
[----:B------:R-:W2:Y:S01]  /*0fa0*/  S2UR UR7, SR_CgaCtaId ;  /* 0x00000000000779c3 */ /* 0x000ea20000008800 */
[----:B------:R-:W-:Y:S02]  /*0fb0*/  UMOV UR6, 0x400 ;  /* 0x0000040000067882 */ /* 0x000fe40000000000 */
[----:B------:R-:W-:-:S06]  /*0fc0*/  SHF.R.U32.HI R0, RZ, 0x7, R0 ;  /* 0x00000007ff007819 */ /* 0x000fcc0000011600 */
[----:B------:R-:W3:Y:S01]  /*0fd0*/  SHFL.IDX PT, R0, R0, RZ, 0x1f ;  /* 0x00001fff00007589 */ /* 0x000ee200000e0000 */
[----:B--2---:R-:W-:Y:S01]  /*0fe0*/  ULEA UR6, UR7, UR6, 0x18 ;  /* 0x0000000607067291 */ /* 0x004fe2000f8ec03f */
[----:B---3--:R-:W-:-:S13]  /*0ff0*/  R2UR UR4, R0 ;  /* 0x00000000000472ca */ /* 0x008fda00000e0000 */
[----:B------:R-:W-:-:S04]  /*1000*/  ULEA.HI UR5, UR4, UR4, URZ, 0x1 ;  /* 0x0000000404057291 */ /* 0x000fc8000f8f083f */
[----:B------:R-:W-:-:S04]  /*1010*/  ULOP3.LUT UR5, UR5, 0x7fffe, URZ, 0xc0, !UPT ;  /* 0x0007fffe05057892 */ /* 0x000fc8000f8ec03f */
[----:B------:R-:W-:-:S03]  /*1020*/  UIADD3 UR5, UR4, -UR5, URZ ;  /* 0x8000000504057290 */ /* 0x000fc6000fffe03f */
[----:B------:R-:W-:Y:S01]  /*1030*/  ULDC UR4, c[0x0][0x28c] ;  /* 0x0000a30000047ab9 */ /* 0x000fe20000000800 */
[----:B------:R-:W-:Y:S01]  /*1040*/  ULEA UR5, UR5, UR6, 0xd ;  /* 0x0000000605057291 */ /* 0x000fe2000f8e683f */
[----:B------:R-:W-:-:S03]  /*1050*/  ISETP.LT.AND P0, PT, RZ, UR4, PT ;  /* 0x00000004ff007c0c */ /* 0x000fc6000bf01270 */
[----:B------:R-:W-:-:S04]  /*1060*/  UIADD3 UR5, UR5, 0x100, URZ ;  /* 0x0000010005057890 */ /* 0x000fc8000fffe03f */
[----:B------:R-:W-:-:S04]  /*1070*/  USHF.R.U32.HI UR5, URZ, 0x4, UR5 ;  /* 0x000000043f057899 */ /* 0x000fc80008011605 */
[----:B------:R-:W-:Y:S02]  /*1080*/  ULOP3.LUT UR47, UR5, 0x3fff, URZ, 0xc0, !UPT ;  /* 0x00003fff052f7892 */ /* 0x000fe4000f8ec03f */
[----:B01----:R-:W-:Y:S10]  /*1090*/  @P0 BRA `(.L_x_13) ;  /* 0x0000000000400947 */ /* 0x003ff40003800000 */
[----:B------:R-:W-:Y:S01]  /*10a0*/  MOV R0, 0x0 ;  /* 0x0000000000007802 */ /* 0x000fe20000000f00 */
[----:B------:R-:W-:Y:S01]  /*10b0*/  ULDC.64 UR4, c[0x4][0x68] ;  /* 0x01001a0000047ab9 */ /* 0x000fe20000000a00 */
[----:B------:R-:W-:Y:S01]  /*10c0*/  ULDC.64 UR6, c[0x4][0x8] ;  /* 0x0100020000067ab9 */ /* 0x000fe20000000a00 */
[----:B01----:R-:W-:Y:S01]  /*10d0*/  IMAD.U32 R4, RZ, RZ, UR4 ;  /* 0x00000004ff047e24 */ /* 0x003fe2000f8e00ff */
[----:B------:R0:W1:Y:S01]  /*10e0*/  LDC.64 R14, c[0x4][R0] ;  /* 0x01000000000e7b82 */ /* 0x0000620000000a00 */
[----:B------:R-:W-:Y:S01]  /*10f0*/  IMAD.U32 R5, RZ, RZ, UR5 ;  /* 0x00000005ff057e24 */ /* 0x000fe2000f8e00ff */
[----:B------:R-:W-:Y:S01]  /*1100*/  ULDC.64 UR4, c[0x4][0x70] ;  /* 0x01001c0000047ab9 */ /* 0x000fe20000000a00 */
[----:B------:R-:W-:Y:S02]  /*1110*/  IMAD.U32 R10, RZ, RZ, UR6 ;  /* 0x00000006ff0a7e24 */ /* 0x000fe4000f8e00ff */
[----:B------:R-:W-:Y:S02]  /*1120*/  IMAD.U32 R6, RZ, RZ, UR4 ;  /* 0x00000004ff067e24 */ /* 0x000fe4000f8e00ff */
[----:B------:R-:W-:-:S02]  /*1130*/  IMAD.U32 R7, RZ, RZ, UR5 ;  /* 0x00000005ff077e24 */ /* 0x000fc4000f8e00ff */
[----:B------:R-:W-:Y:S02]  /*1140*/  IMAD.U32 R11, RZ, RZ, UR7 ;  /* 0x00000007ff0b7e24 */ /* 0x000fe4000f8e00ff */
[----:B------:R-:W-:Y:S02]  /*1150*/  IMAD.MOV.U32 R8, RZ, RZ, 0x1e1 ;  /* 0x000001e1ff087424 */ /* 0x000fe400078e00ff */
[----:B------:R-:W-:Y:S02]  /*1160*/  IMAD.MOV.U32 R12, RZ, RZ, 0x1 ;  /* 0x00000001ff0c7424 */ /* 0x000fe400078e00ff */
[----:B0-----:R-:W-:-:S07]  /*1170*/  IMAD.MOV.U32 R13, RZ, RZ, RZ ;  /* 0x000000ffff0d7224 */ /* 0x001fce00078e00ff */
[----:B------:R-:W-:-:S07]  /*1180*/  LEPC R20, `(.L_x_13) ;  /* 0x000000001014794e */ /* 0x000fce0000000000 */
[----:B-1---5:R-:W-:Y:S05]  /*1190*/  CALL.ABS.NOINC R14 ;  /* 0x000000000e007343 */ /* 0x022fea0003c00000 */
.L_x_13:
[----:B------:R-:W-:-:S04]  /*11a0*/  LOP3.LUT R0, R19, 0x1, RZ, 0xfc, !PT ;  /* 0x0000000113007812 */ /* 0x000fc800078efcff */
[----:B------:R-:W-:-:S13]  /*11b0*/  ISETP.NE.AND P0, PT, R0, 0x3, PT ;  /* 0x000000030000780c */ /* 0x000fda0003f05270 */
[----:B------:R-:W-:Y:S05]  /*11c0*/  @!P0 BRA `(.L_x_14) ;  /* 0x0000000000048947 */ /* 0x000fea0003800000 */
[----:B------:R-:W-:Y:S01]  /*11d0*/  BPT.TRAP 0x1 ;  /* 0x000000040000795c */ /* 0x000fe20000300000 */
.L_x_14:
[----:B------:R-:W2:Y:S01]  /*11e0*/  S2UR UR5, SR_CgaCtaId ;  /* 0x00000000000579c3 */ /* 0x000ea20000008800 */
[----:B------:R-:W-:Y:S01]  /*11f0*/  UMOV UR4, 0x400 ;  /* 0x0000040000047882 */ /* 0x000fe20000000000 */
[----:B------:R-:W-:Y:S02]  /*1200*/  IMAD.U32 R0, RZ, RZ, UR38 ;  /* 0x00000026ff007e24 */ /* 0x000fe4000f8e00ff */
[----:B------:R-:W-:-:S03]  /*1210*/  IMAD.U32 R3, RZ, RZ, UR39 ;  /* 0x00000027ff037e24 */ /* 0x000fc6000f8e00ff */
[----:B------:R-:W-:Y:S01]  /*1220*/  SHF.L.U32 R0, R0, 0x1f, RZ ;  /* 0x0000001f00007819 */ /* 0x000fe200000006ff */
[----:B--2---:R-:W-:-:S06]  /*1230*/  ULEA UR4, UR5, UR4, 0x18 ;  /* 0x0000000405047291 */ /* 0x004fcc000f8ec03f */
[----:B------:R-:W-:-:S04]  /*1240*/  IMAD.U32 R6, RZ, RZ, UR4 ;  /* 0x00000004ff067e24 */ /* 0x000fc8000f8e00ff */
[----:B------:R-:W-:-:S04]  /*1250*/  IMAD R3, R3, 0x8, R6 ;  /* 0x0000000803037824 */ /* 0x000fc800078e0206 */
[----:B------:R2:W3:Y:S01]  /*1260*/  SYNCS.PHASECHK.TRANS64.TRYWAIT P1, [R3+URZ], R0 ;  /* 0x00000000030075a7 */ /* 0x0004e2000802017f */
[----:B------:R-:W-:Y:S05]  /*1270*/  @!P0 BRA `(.L_x_15) ;  /* 0x0000000000048947 */ /* 0x000fea0003800000 */
[----:B------:R-:W-:Y:S01]  /*1280*/  BPT.TRAP 0x1 ;  /* 0x000000040000795c */ /* 0x000fe20000300000 */
.L_x_15:
[----:B---3--:R-:W-:Y:S05]  /*1290*/  @P1 BRA `(.L_x_16) ;  /* 0x0000000000081947 */ /* 0x008fea0003800000 */
[----:B------:R-:W3:Y:S02]  /*12a0*/  SYNCS.PHASECHK.TRANS64.TRYWAIT P1, [R3+URZ], R0 ;  /* 0x00000000030075a7 */ /* 0x000ee4000802017f */
[----:B---3--:R-:W-:Y:S05]  /*12b0*/  @!P1 BRA `(.L_x_17) ;  /* 0x0000007800fc9947 */ /* 0x008fea0003800000 */
.L_x_16:
[----:B------:R-:W-:-:S04]  /*12c0*/  UISETP.LT.AND UP0, UPT, UR42, 0x1, UPT ;  /* 0x000000012a00788c */ /* 0x000fc8000bf01270 */
[----:B------:R-:W-:-:S06]  /*12d0*/  USEL UR4, UR42, 0x1, UP0 ;  /* 0x000000012a047887 */ /* 0x000fcc0008000000 */
[----:B--23--:R-:W-:Y:S01]  /*12e0*/  IMAD.U32 R0, RZ, RZ, UR4 ;  /* 0x00000004ff007e24 */ /* 0x00cfe2000f8e00ff */
[----:B------:R-:W-:Y:S05]  /*12f0*/  WARPSYNC.ALL ;  /* 0x0000000000007948 */ /* 0x000fea0003800000 */
[----:B------:R-:W-:-:S04]  /*1300*/  IADD3 R0, -R0, UR42, RZ ;  /* 0x0000002a00007c10 */ /* 0x000fc8000fffe1ff */
[----:B------:R-:W-:Y:S02]  /*1310*/  ISETP.GE.AND P1, PT, R0, 0x1, PT ;  /* 0x000000010000780c */ /* 0x000fe40003f26270 */
[----:B------:R-:W-:Y:S01]  /*1320*/  R2UR UR4, R6 ;  /* 0x00000000060472ca */ /* 0x000fe200000e0000 */
[----:B------:R-:W-:Y:S01]  /*1330*/  WARPGROUP.ARRIVE ;  /* 0x00000000000079c5 */ /* 0x000fe20000000000 */
[----:B------:R-:W-:Y:S01]  /*1340*/  UMOV UR9, 0x40000040 ;  /* 0x4000004000097882 */ /* 0x000fe20000000000 */
[----:B------:R-:W-:-:S10]  /*1350*/  UMOV UR11, 0x40000040 ;  /* 0x40000040000b7882 */ /* 0x000fd40000000000 */
[----:B------:R-:W-:-:S04]  /*1360*/  UIADD3 UR4, UR4, 0x30100, URZ ;  /* 0x0003010004047890 */ /* 0x000fc8000fffe03f */
[----:B------:R-:W-:-:S04]  /*1370*/  USHF.R.U32.HI UR4, URZ, 0x4, UR4 ;  /* 0x000000043f047899 */ /* 0x000fc80008011604 */
[----:B------:R-:W-:Y:S02]  /*1380*/  ULOP3.LUT UR5, UR4, 0x3fff, URZ, 0xc0, !UPT ;  /* 0x00003fff04057892 */ /* 0x000fe4000f8ec03f */
[----:B------:R-:W-:Y:S02]  /*1390*/  ULOP3.LUT UR4, UR47, 0x10000, URZ, 0xfc, !UPT ;  /* 0x000100002f047892 */ /* 0x000fe4000f8efc3f */
[----:B------:R-:W-:Y:S02]  /*13a0*/  ULOP3.LUT UR5, UR5, 0x10000, URZ, 0xfc, !UPT ;  /* 0x0001000005057892 */ /* 0x000fe4000f8efc3f */
[----:B------:R-:W-:Y:S02]  /*13b0*/  UIMAD UR7, UR39, 0xc00, UR4 ;  /* 0x00000c00270778a4 */ /* 0x000fe4000f8e0204 */
[----:B------:R-:W-:Y:S02]  /*13c0*/  ULEA UR6, UR39, UR5, 0x9 ;  /* 0x0000000527067291 */ /* 0x000fe4000f8e483f */
[----:B------:R-:W-:-:S02]  /*13d0*/  UIADD3 UR12, UR7, 0x400, URZ ;  /* 0x00000400070c7890 */ /* 0x000fc4000fffe03f */
[----:B------:R-:W-:Y:S02]  /*13e0*/  UIADD3 UR13, UR7, 0x800, URZ ;  /* 0x00000800070d7890 */ /* 0x000fe4000fffe03f */
[----:B------:R-:W-:Y:S01]  /*13f0*/  UMOV UR8, UR7 ;  /* 0x0000000700087c82 */ /* 0x000fe20008000000 */
[----:B------:R-:W-:Y:S02]  /*1400*/  UMOV UR10, UR6 ;  /* 0x00000006000a7c82 */ /* 0x000fe40008000000 */
[----:B------:R-:W-:Y:S01]  /*1410*/  IGMMA.64x64x32.S8.S8 R88, gdesc[UR8], RZ, !UPT, gsb0 ;  /* 0x01e00000085879f1 */ /* 0x000fe2000c0410ff */
[----:B------:R-:W-:Y:S01]  /*1420*/  UMOV UR8, UR12 ;  /* 0x0000000c00087c82 */ /* 0x000fe20008000000 */
[----:B------:R-:W-:Y:S01]  /*1430*/  UMOV UR9, 0x40000040 ;  /* 0x4000004000097882 */ /* 0x000fe20000000000 */
[----:B------:R-:W-:Y:S01]  /*1440*/  UIADD3 UR12, UR7, 0x402, URZ ;  /* 0x00000402070c7890 */ /* 0x000fe2000fffe03f */
[----:B------:R-:W-:Y:S02]  /*1450*/  WARPGROUP.DEPBAR.LE gsb0, 0x0 ;  /* 0x00008000000079c5 */ /* 0x000fe40000010000 */
[----:B------:R-:W-:-:S06]  /*1460*/  WARPGROUP.ARRIVE ;  /* 0x00000000000079c5 */ /* 0x000fcc0000000000 */
[----:B------:R-:W-:Y:S01]  /*1470*/  IGMMA.64x64x32.S8.S8 R56, gdesc[UR8], RZ, !UPT, gsb0 ;  /* 0x01e00000083879f1 */ /* 0x000fe2000c0410ff */
[----:B------:R-:W-:Y:S01]  /*1480*/  UMOV UR8, UR13 ;  /* 0x0000000d00087c82 */ /* 0x000fe20008000000 */
[----:B------:R-:W-:Y:S01]  /*1490*/  UMOV UR9, 0x40000040 ;  /* 0x4000004000097882 */ /* 0x000fe20000000000 */
[----:B------:R-:W-:Y:S01]  /*14a0*/  UIADD3 UR13, UR7, 0x802, URZ ;  /* 0x00000802070d7890 */ /* 0x000fe2000fffe03f */
[----:B------:R-:W-:Y:S02]  /*14b0*/  WARPGROUP.DEPBAR.LE gsb0, 0x0 ;  /* 0x00008000000079c5 */ /* 0x000fe40000010000 */
[----:B------:R-:W-:-:S06]  /*14c0*/  WARPGROUP.ARRIVE ;  /* 0x00000000000079c5 */ /* 0x000fcc0000000000 */
[----:B------:R-:W-:Y:S01]  /*14d0*/  IGMMA.64x64x32.S8.S8 R24, gdesc[UR8], RZ, !UPT, gsb0 ;  /* 0x01e00000081879f1 */ /* 0x000fe2000c0410ff */
[----:B------:R-:W-:Y:S02]  /*14e0*/  UIADD3 UR8, UR7, 0x2, URZ ;  /* 0x0000000207087890 */ /* 0x000fe4000fffe03f */
[----:B------:R-:W-:Y:S01]  /*14f0*/  UIADD3 UR10, UR6, 0x2, URZ ;  /* 0x00000002060a7890 */ /* 0x000fe2000fffe03f */
[----:B------:R-:W-:Y:S01]  /*1500*/  UMOV UR9, 0x40000040 ;  /* 0x4000004000097882 */ /* 0x000fe20000000000 */
[----:B------:R-:W-:Y:S01]  /*1510*/  UMOV UR11, 0x40000040 ;  /* 0x40000040000b7882 */ /* 0x000fe20000000000 */
[----:B------:R-:W-:Y:S02]  /*1520*/  WARPGROUP.DEPBAR.LE gsb0, 0x0 ;  /* 0x00008000000079c5 */ /* 0x000fe40000010000 */
[----:B------:R-:W-:-:S06]  /*1530*/  WARPGROUP.ARRIVE ;  /* 0x00000000000079c5 */ /* 0x000fcc0000000000 */
[----:B------:R-:W-:Y:S01]  /*1540*/  IGMMA.64x64x32.S8.S8 R88, gdesc[UR8], R88, gsb0 ;  /* 0x01e00000085879f1 */ /* 0x000fe20008041058 */
[----:B------:R-:W-:Y:S01]  /*1550*/  UMOV UR8, UR12 ;  /* 0x0000000c00087c82 */ /* 0x000fe20008000000 */
[----:B------:R-:W-:Y:S01]  /*1560*/  UMOV UR9, 0x40000040 ;  /* 0x4000004000097882 */ /* 0x000fe20000000000 */
[----:B------:R-:W-:Y:S01]  /*1570*/  UIADD3 UR12, UR7, 0x404, URZ ;  /* 0x00000404070c7890 */ /* 0x000fe2000fffe03f */
        /* <DEDUP_REMOVED lines=26> */
[----:B------:R-:W-:Y:S02]  /*1720*/  UIADD3 UR8, UR7, 0x6, URZ ;  /* 0x0000000607087890 */ /* 0x000fe4000fffe03f */
[----:B------:R-:W-:Y:S01]  /*1730*/  UIADD3 UR10, UR6, 0x6, URZ ;  /* 0x00000006060a7890 */ /* 0x000fe2000fffe03f */
[----:B------:R-:W-:Y:S01]  /*1740*/  UMOV UR9, 0x40000040 ;  /* 0x4000004000097882 */ /* 0x000fe20000000000 */
[----:B------:R-:W-:Y:S01]  /*1750*/  UMOV UR11, 0x40000040 ;  /* 0x40000040000b7882 */ /* 0x000fe20000000000 */
[----:B------:R-:W-:Y:S02]  /*1760*/  UIADD3 UR6, UR7, 0x406, URZ ;  /* 0x0000040607067890 */ /* 0x000fe4000fffe03f */
[----:B------:R-:W-:Y:S01]  /*1770*/  UIADD3 UR7, UR7, 0x806, URZ ;  /* 0x0000080607077890 */ /* 0x000fe2000fffe03f */
        /* <DEDUP_REMOVED lines=12> */
[----:B------:R-:W-:Y:S03]  /*1840*/  IGMMA.64x64x32.S8.S8 R24, gdesc[UR8], R24, gsb0 ;  /* 0x01e00000081879f1 */ /* 0x000fe60008041018 */
[----:B------:R-:W-:Y:S02]  /*1850*/  WARPGROUP.DEPBAR.LE gsb0, 0x0 ;  /* 0x00008000000079c5 */ /* 0x000fe40000010000 */
[----:B------:R-:W-:Y:S05]  /*1860*/  @!P1 BRA `(.L_x_18) ;  /* 0x0000000400e09947 */ /* 0x000fea0003800000 */
[----:B------:R-:W-:Y:S02]  /*1870*/  UIADD3 UR6, UR39, 0x1, URZ ;  /* 0x0000000127067890 */ /* 0x000fe4000fffe03f */
[----:B------:R-:W-:Y:S02]  /*1880*/  IMAD.U32 R3, RZ, RZ, UR39 ;  /* 0x00000027ff037e24 */ /* 0x000fe4000f8e00ff */
[----:B------:R-:W-:-:S04]  /*1890*/  UISETP.NE.AND UP0, UPT, UR6, 0x4, UPT ;  /* 0x000000040600788c */ /* 0x000fc8000bf05270 */
[----:B------:R-:W-:Y:S02]  /*18a0*/  USEL UR7, URZ, 0x1, UP0 ;  /* 0x000000013f077887 */ /* 0x000fe40008000000 */
[----:B------:R-:W-:Y:S02]  /*18b0*/  USEL UR6, UR6, URZ, UP0 ;  /* 0x0000003f06067287 */ /* 0x000fe40008000000 */
[----:B------:R-:W-:-:S06]  /*18c0*/  ULOP3.LUT UR7, UR38, UR7, URZ, 0x3c, !UPT ;  /* 0x0000000726077292 */ /* 0x000fcc000f8e3c3f */
[----:B------:R-:W-:-:S07]  /*18d0*/  IMAD.U32 R7, RZ, RZ, UR7 ;  /* 0x00000007ff077e24 */ /* 0x000fce000f8e00ff */
.L_x_25:
[----:B------:R-:W-:Y:S05]  /*18e0*/  @!P0 BRA `(.L_x_19) ;  /* 0x0000000000048947 */ /* 0x000fea0003800000 */
[----:B------:R-:W-:Y:S01]  /*18f0*/  BPT.TRAP 0x1 ;  /* 0x000000040000795c */ /* 0x000fe20000300000 */
.L_x_19:
[----:B------:R-:W2:Y:S01]  /*1900*/  S2UR UR8, SR_CgaCtaId ;  /* 0x00000000000879c3 */ /* 0x000ea20000008800 */
[----:B------:R-:W-:Y:S01]  /*1910*/  UMOV UR7, 0x400 ;  /* 0x0000040000077882 */ /* 0x000fe20000000000 */
[----:B01----:R-:W-:Y:S01]  /*1920*/  IMAD.U32 R5, RZ, RZ, UR6 ;  /* 0x00000006ff057e24 */ /* 0x003fe2000f8e00ff */
[----:B------:R-:W-:Y:S01]  /*1930*/  SHF.L.U32 R4, R7, 0x1f, RZ ;  /* 0x0000001f07047819 */ /* 0x000fe200000006ff */
[----:B--2---:R-:W-:-:S06]  /*1940*/  ULEA UR7, UR8, UR7, 0x18 ;  /* 0x0000000708077291 */ /* 0x004fcc000f8ec03f */
[----:B------:R-:W-:-:S04]  /*1950*/  IMAD.U32 R6, RZ, RZ, UR7 ;  /* 0x00000007ff067e24 */ /* 0x000fc8000f8e00ff */
[----:B------:R-:W-:-:S04]  /*1960*/  IMAD R5, R5, 0x8, R6 ;  /* 0x0000000805057824 */ /* 0x000fc800078e0206 */
[----:B------:R0:W1:Y:S01]  /*1970*/  SYNCS.PHASECHK.TRANS64.TRYWAIT P1, [R5+URZ], R4 ;  /* 0x00000004050075a7 */ /* 0x000062000802017f */
[----:B------:R-:W-:Y:S05]  /*1980*/  @!P0 BRA `(.L_x_20) ;  /* 0x0000000000048947 */ /* 0x000fea0003800000 */
[----:B------:R-:W-:Y:S01]  /*1990*/  BPT.TRAP 0x1 ;  /* 0x000000040000795c */ /* 0x000fe20000300000 */
.L_x_20:
[----:B-1----:R-:W-:Y:S05]  /*19a0*/  @P1 BRA `(.L_x_21) ;  /* 0x0000000000081947 */ /* 0x002fea0003800000 */
[----:B------:R-:W1:Y:S02]  /*19b0*/  SYNCS.PHASECHK.TRANS64.TRYWAIT P1, [R5+URZ], R4 ;  /* 0x00000004050075a7 */ /* 0x000e64000802017f */
[----:B-1----:R-:W-:Y:S05]  /*19c0*/  @!P1 BRA `(.L_x_22) ;  /* 0x00000074004c9947 */ /* 0x002fea0003800000 */
.L_x_21:
[----:B------:R-:W-:Y:S01]  /*19d0*/  UIMAD UR12, UR6, 0xc00, UR4 ;  /* 0x00000c00060c78a4 */ /* 0x000fe2000f8e0204 */
[----:B------:R-:W-:Y:S01]  /*19e0*/  WARPGROUP.ARRIVE ;  /* 0x00000000000079c5 */ /* 0x000fe20000000000 */
[----:B------:R-:W-:Y:S01]  /*19f0*/  ULEA UR7, UR6, UR5, 0x9 ;  /* 0x0000000506077291 */ /* 0x000fe2000f8e483f */
[----:B------:R-:W-:Y:S01]  /*1a00*/  UMOV UR9, 0x40000040 ;  /* 0x4000004000097882 */ /* 0x000fe20000000000 */
[----:B------:R-:W-:Y:S01]  /*1a10*/  UMOV UR11, 0x40000040 ;  /* 0x40000040000b7882 */ /* 0x000fe20000000000 */
[----:B------:R-:W-:Y:S02]  /*1a20*/  UIADD3 UR13, UR12, 0x400, URZ ;  /* 0x000004000c0d7890 */ /* 0x000fe4000fffe03f */
[----:B------:R-:W-:Y:S02]  /*1a30*/  UMOV UR8, UR12 ;  /* 0x0000000c00087c82 */ /* 0x000fe40008000000 */
[----:B------:R-:W-:Y:S01]  /*1a40*/  UMOV UR10, UR7 ;  /* 0x00000007000a7c82 */ /* 0x000fe20008000000 */
[----:B------:R-:W-:Y:S01]  /*1a50*/  UIADD3 UR14, UR12, 0x800, URZ ;  /* 0x000008000c0e7890 */ /* 0x000fe2000fffe03f */
[----:B------:R-:W-:Y:S01]  /*1a60*/  IGMMA.64x64x32.S8.S8 R88, gdesc[UR8], R88, gsb0 ;  /* 0x01e00000085879f1 */ /* 0x000fe20008041058 */
[----:B------:R-:W-:Y:S01]  /*1a70*/  UMOV UR9, 0x40000040 ;  /* 0x4000004000097882 */ /* 0x000fe20000000000 */
[----:B------:R-:W-:Y:S01]  /*1a80*/  UMOV UR8, UR13 ;  /* 0x0000000d00087c82 */ /* 0x000fe20008000000 */
[----:B------:R-:W-:Y:S01]  /*1a90*/  UIADD3 UR13, UR12, 0x402, URZ ;  /* 0x000004020c0d7890 */ /* 0x000fe2000fffe03f */
[----:B------:R-:W-:-:S02]  /*1aa0*/  WARPGROUP.DEPBAR.LE gsb0, 0x0 ;  /* 0x00008000000079c5 */ /* 0x000fc40000010000 */
        /* <DEDUP_REMOVED lines=65> */
[----:B------:R-:W-:Y:S01]  /*1ec0*/  BPT.TRAP 0x1 ;  /* 0x000000040000795c */ /* 0x000fe20000300000 */
.L_x_23:
[----:B01----:R-:W-:Y:S01]  /*1ed0*/  IMAD R4, R3, 0x8, R6 ;  /* 0x0000000803047824 */ /* 0x003fe200078e0206 */
[----:B------:R-:W-:-:S03]  /*1ee0*/  ISETP.GT.U32.AND P1, PT, R19, 0x1, PT ;  /* 0x000000011300780c */ /* 0x000fc60003f24070 */
[----:B------:R-:W-:-:S05]  /*1ef0*/  VIADD R4, R4, 0x20 ;  /* 0x0000002004047836 */ /* 0x000fca0000000000 */
[----:B------:R-:W-:-:S04]  /*1f00*/  PRMT R4, RZ, 0x654, R4 ;  /* 0x00000654ff047816 */ /* 0x000fc80000000004 */
[----:B------:R0:W-:Y:S01]  /*1f10*/  SYNCS.ARRIVE.TRANS64.RED.A1T0 RZ, [R4+URZ], RZ ;  /* 0x000000ff04ff79a7 */ /* 0x0001e2000810043f */
[----:B------:R-:W-:Y:S05]  /*1f20*/  @P1 BRA `(.L_x_24) ;  /* 0x0000000000041947 */ /* 0x000fea0003800000 */
[----:B------:R-:W-:Y:S01]  /*1f30*/  BPT.TRAP 0x1 ;  /* 0x000000040000795c */ /* 0x000fe20000300000 */
.L_x_24:
[----:B------:R-:W-:Y:S01]  /*1f40*/  UIADD3 UR6, UR6, 0x1, URZ ;  /* 0x0000000106067890 */ /* 0x000fe2000fffe03f */
[C---:B------:R-:W-:Y:S01]  /*1f50*/  ISETP.GT.AND P2, PT, R0.reuse, 0x1, PT ;  /* 0x000000010000780c */ /* 0x040fe20003f44270 */
[----:B------:R-:W-:Y:S02]  /*1f60*/  VIADD R3, R3, 0x1 ;  /* 0x0000000103037836 */ /* 0x000fe40000000000 */
[----:B------:R-:W-:Y:S01]  /*1f70*/  UISETP.NE.AND UP0, UPT, UR6, 0x4, UPT ;  /* 0x000000040600788c */ /* 0x000fe2000bf05270 */
[----:B------:R-:W-:Y:S02]  /*1f80*/  VIADD R0, R0, 0xffffffff ;  /* 0xffffffff00007836 */ /* 0x000fe40000000000 */
[C---:B------:R-:W-:Y:S01]  /*1f90*/  ISETP.NE.AND P1, PT, R3.reuse, 0x4, PT ;  /* 0x000000040300780c */ /* 0x040fe20003f25270 */
[----:B------:R-:W-:Y:S02]  /*1fa0*/  USEL UR7, URZ, 0x1, UP0 ;  /* 0x000000013f077887 */ /* 0x000fe40008000000 */
[----:B------:R-:W-:Y:S01]  /*1fb0*/  USEL UR6, UR6, URZ, UP0 ;  /* 0x0000003f06067287 */ /* 0x000fe20008000000 */
[----:B------:R-:W-:-:S03]  /*1fc0*/  SEL R3, R3, RZ, P1 ;  /* 0x000000ff03037207 */ /* 0x000fc60000800000 */
[----:B------:R-:W-:Y:S01]  /*1fd0*/  LOP3.LUT R7, R7, UR7, RZ, 0x3c, !PT ;  /* 0x0000000707077c12 */ /* 0x000fe2000f8e3cff */
[----:B------:R-:W-:Y:S07]  /*1fe0*/  @P2 BRA `(.L_x_25) ;  /* 0xfffffff8003c2947 */ /* 0x000fee000383ffff */
.L_x_18:
[----:B------:R-:W2:Y:S02]  /*1ff0*/  LDC R0, c[0x0][0x28c] ;  /* 0x0000a300ff007b82 */ /* 0x000ea40000000800 */
[----:B--2---:R-:W-:-:S13]  /*2000*/  ISETP.GE.AND P1, PT, R0, 0x1, PT ;  /* 0x000000010000780c */ /* 0x004fda0003f26270 */
[----:B------:R-:W-:Y:S05]  /*2010*/  @!P1 BRA `(.L_x_26) ;  /* 0x0000000000389947 */ /* 0x000fea0003800000 */
[----:B------:R-:W-:Y:S05]  /*2020*/  @!P0 BRA `(.L_x_27) ;  /* 0x0000000000048947 */ /* 0x000fea0003800000 */
[----:B------:R-:W-:Y:S01]  /*2030*/  BPT.TRAP 0x1 ;  /* 0x000000040000795c */ /* 0x000fe20000300000 */
.L_x_27:
[----:B------:R-:W-:Y:S01]  /*2040*/  UISETP.LT.AND UP0, UPT, UR42, 0x1, UPT ;  /* 0x000000012a00788c */ /* 0x000fe2000bf01270 */
[----:B------:R-:W-:-:S03]  /*2050*/  ISETP.GT.U32.AND P0, PT, R19, 0x1, PT ;  /* 0x000000011300780c */ /* 0x000fc60003f04070 */
[----:B------:R-:W-:-:S04]  /*2060*/  USEL UR4, UR42, 0x1, UP0 ;  /* 0x000000012a047887 */ /* 0x000fc80008000000 */
[----:B------:R-:W-:-:S04]  /*2070*/  UIADD3 UR4, UR39, UR42, -UR4 ;  /* 0x0000002a27047290 */ /* 0x000fc8000fffe804 */
[----:B------:R-:W-:-:S04]  /*2080*/  USHF.L.U32 UR4, UR4, 0x3, URZ ;  /* 0x0000000304047899 */ /* 0x000fc8000800063f */
[----:B------:R-:W-:-:S06]  /*2090*/  ULOP3.LUT UR4, UR4, 0x18, URZ, 0xc0, !UPT ;  /* 0x0000001804047892 */ /* 0x000fcc000f8ec03f */
[----:B------:R-:W-:-:S05]  /*20a0*/  IMAD.U32 R3, RZ, RZ, UR4 ;  /* 0x00000004ff037e24 */ /* 0x000fca000f8e00ff */
[----:B------:R-:W-:-:S04]  /*20b0*/  IADD3 R0, R6, 0x20, R3 ;  /* 0x0000002006007810 */ /* 0x000fc80007ffe003 */
[----:B------:R-:W-:-:S04]  /*20c0*/  PRMT R0, RZ, 0x654, R0 ;  /* 0x00000654ff007816 */ /* 0x000fc80000000000 */
[----:B------:R2:W-:Y:S01]  /*20d0*/  SYNCS.ARRIVE.TRANS64.RED.A1T0 RZ, [R0+URZ], RZ ;  /* 0x000000ff00ff79a7 */ /* 0x0005e2000810043f */
[----:B------:R-:W-:Y:S05]  /*20e0*/  @P0 BRA `(.L_x_26) ;  /* 0x0000000000040947 */ /* 0x000fea0003800000 */
[----:B------:R-:W-:Y:S01]  /*20f0*/  BPT.TRAP 0x1 ;  /* 0x000000040000795c */ /* 0x000fe20000300000 */
.L_x_26:
[----:B------:R-:W3:Y:S01]  /*2100*/  LDC R9, c[0x0][0x288] ;  /* 0x0000a200ff097b82 */ /* 0x000ee20000000800 */
[--C-:B--2---:R-:W-:Y:S01]  /*2110*/  SHF.R.U32.HI R0, RZ, 0x2, R18.reuse ;  /* 0x00000002ff007819 */ /* 0x104fe20000011612 */
[----:B------:R-:W-:Y:S01]  /*2120*/  UIADD3 UR39, UR42, UR39, URZ ;  /* 0x000000272a277290 */ /* 0x000fe2000fffe03f */
[C---:B01----:R-:W-:Y:S01]  /*2130*/  LOP3.LUT R4, R18.reuse, 0x60, RZ, 0xc0, !PT ;  /* 0x0000006012047812 */ /* 0x043fe200078ec0ff */
[----:B------:R-:W-:Y:S01]  /*2140*/  IMAD.SHL.U32 R10, R18, 0x2, RZ ;  /* 0x00000002120a7824 */ /* 0x000fe200078e00ff */
[----:B------:R-:W-:Y:S01]  /*2150*/  SHF.R.U32.HI R5, RZ, 0x7, R18 ;  /* 0x00000007ff057819 */ /* 0x000fe20000011612 */
[----:B------:R-:W-:Y:S01]  /*2160*/  USHF.R.U32.HI UR4, URZ, 0x2, UR39 ;  /* 0x000000023f047899 */ /* 0x000fe20008011627 */
[----:B------:R-:W-:Y:S01]  /*2170*/  LOP3.LUT R3, R0, 0x7, RZ, 0xc0, !PT ;  /* 0x0000000700037812 */ /* 0x000fe200078ec0ff */
[----:B------:R-:W-:Y:S01]  /*2180*/  IMAD.WIDE R20, R123, 0x180, RZ ;  /* 0x000001807b147825 */ /* 0x000fe200078e02ff */
[----:B------:R-:W-:Y:S01]  /*2190*/  SHF.R.U32.HI R4, RZ, 0x1, R4 ;  /* 0x00000001ff047819 */ /* 0x000fe20000011604 */
[----:B------:R-:W-:Y:S01]  /*21a0*/  ULOP3.LUT UR4, UR4, 0x1, URZ, 0xc0, !UPT ;  /* 0x0000000104047892 */ /* 0x000fe2000f8ec03f */
[----:B------:R-:W-:Y:S01]  /*21b0*/  LOP3.LUT R0, R5, 0x1, RZ, 0xc0, !PT ;  /* 0x0000000105007812 */ /* 0x000fe200078ec0ff */
[----:B------:R-:W-:Y:S01]  /*21c0*/  IMAD R123, R123, 0x180, RZ ;  /* 0x000001807b7b7824 */ /* 0x000fe200078e02ff */
[----:B------:R-:W-:Y:S01]  /*21d0*/  IADD3 R5, RZ, -R4, -R3 ;  /* 0x80000004ff057210 */ /* 0x000fe20007ffe803 */
[----:B------:R-:W-:Y:S01]  /*21e0*/  ULDC UR8, c[0x0][0x284] ;  /* 0x0000a10000087ab9 */ /* 0x000fe20000000800 */
[----:B------:R-:W-:Y:S01]  /*21f0*/  SHF.R.S32.HI R14, RZ, 0x1f, R122 ;  /* 0x0000001fff0e7819 */ /* 0x000fe2000001147a */
[C---:B------:R-:W-:Y:S01]  /*2200*/  IMAD.SHL.U32 R6, R0.reuse, 0x40, RZ ;  /* 0x0000004000067824 */ /* 0x040fe200078e00ff */
[----:B------:R-:W-:Y:S01]  /*2210*/  ULDC.64 UR6, c[0x0][0x5d0] ;  /* 0x0001740000067ab9 */ /* 0x000fe20000000a00 */
[----:B------:R-:W-:Y:S01]  /*2220*/  IMAD R8, R0, -0x40, R5 ;  /* 0xffffffc000087824 */ /* 0x000fe200078e0205 */
[----:B------:R-:W-:Y:S01]  /*2230*/  UISETP.GT.U32.AND UP1, UPT, UR39, 0x3, UPT ;  /* 0x000000032700788c */ /* 0x000fe2000bf24070 */
[----:B------:R-:W-:Y:S01]  /*2240*/  IMAD.SHL.U32 R5, R121, 0x40, RZ ;  /* 0x0000004079057824 */ /* 0x000fe200078e00ff */
[----:B------:R-:W-:Y:S01]  /*2250*/  LOP3.LUT R3, R6, 0x40, R3, 0xe2, !PT ;  /* 0x0000004006037812 */ /* 0x000fe200078ee203 */
[----:B------:R-:W-:Y:S01]  /*2260*/  UISETP.NE.U32.AND UP0, UPT, UR4, 0x1, UPT ;  /* 0x000000010400788c */ /* 0x000fe2000bf05070 */
[----:B------:R-:W-:Y:S01]  /*2270*/  LOP3.LUT R0, R18, 0x3, RZ, 0xc0, !PT ;  /* 0x0000000312007812 */ /* 0x000fe200078ec0ff */
[----:B------:R-:W-:Y:S01]  /*2280*/  UISETP.LT.U32.AND UP1, UPT, UR42, 0x4, UP1 ;  /* 0x000000042a00788c */ /* 0x000fe20008f21070 */
[C---:B------:R-:W-:Y:S01]  /*2290*/  LOP3.LUT R10, R5.reuse, 0x6, R10, 0xf8, !PT ;  /* 0x00000006050a7812 */ /* 0x040fe200078ef80a */
[----:B------:R-:W-:Y:S01]  /*22a0*/  UISETP.GT.U32.AND UP0, UPT, UR42, 0x3, !UP0 ;  /* 0x000000032a00788c */ /* 0x000fe2000c704070 */
[----:B---3--:R-:W-:Y:S01]  /*22b0*/  ISETP.GE.AND P0, PT, R5, R9, PT ;  /* 0x000000090500720c */ /* 0x008fe20003f06270 */
[----:B------:R-:W-:Y:S01]  /*22c0*/  ULDC.64 UR10, c[0x0][0x5c8] ;  /* 0x00017200000a7ab9 */ /* 0x000fe20000000a00 */
[----:B------:R-:W-:Y:S01]  /*22d0*/  LOP3.LUT R121, R20, R3, R4, 0xfe, !PT ;  /* 0x0000000314797212 */ /* 0x000fe200078efe04 */
[----:B------:R-:W-:Y:S01]  /*22e0*/  IMAD R3, R14, UR6, RZ ;  /* 0x000000060e037c24 */ /* 0x000fe2000f8e02ff */
[----:B------:R-:W-:Y:S01]  /*22f0*/  SHF.R.S32.HI R11, RZ, 0x1f, R10 ;  /* 0x0000001fff0b7819 */ /* 0x000fe2000001140a */
[----:B------:R-:W-:Y:S01]  /*2300*/  IMAD R0, R0, -0x2, R9 ;  /* 0xfffffffe00007824 */ /* 0x000fe200078e0209 */
[C---:B------:R-:W-:Y:S01]  /*2310*/  ISETP.GE.OR P0, PT, R123.reuse, UR8, P0 ;  /* 0x000000087b007c0c */ /* 0x040fe20008706670 */
[C---:B------:R-:W-:Y:S01]  /*2320*/  IMAD R3, R122.reuse, UR7, R3 ;  /* 0x000000077a037c24 */ /* 0x040fe2000f8e0203 */
[----:B------:R-:W-:Y:S01]  /*2330*/  IADD3 R4, -R123, UR8, R8 ;  /* 0x000000087b047c10 */ /* 0x000fe2000fffe108 */
[----:B------:R-:W-:Y:S01]  /*2340*/  IMAD.WIDE.U32 R6, R122, UR6, R10 ;  /* 0x000000067a067c25 */ /* 0x000fe2000f8e000a */
[----:B------:R-:W-:-:S02]  /*2350*/  USEL UR5, URZ, 0x1, !UP1 ;  /* 0x000000013f057887 */ /* 0x000fc4000c800000 */
[----:B------:R-:W-:Y:S01]  /*2360*/  USEL UR4, URZ, 0x1, !UP0 ;  /* 0x000000013f047887 */ /* 0x000fe2000c000000 */
[----:B------:R-:W-:Y:S01]  /*2370*/  IMAD.IADD R7, R7, 0x1, R3 ;  /* 0x0000000107077824 */ /* 0x000fe200078e0203 */
[----:B------:R-:W-:Y:S01]  /*2380*/  ULOP3.LUT UR39, UR39, 0x3, URZ, 0xc0, !UPT ;  /* 0x0000000327277892 */ /* 0x000fe2000f8ec03f */
[----:B------:R-:W-:Y:S01]  /*2390*/  IMAD R8, R21, UR10, RZ ;  /* 0x0000000a15087c24 */ /* 0x000fe2000f8e02ff */
[----:B------:R-:W-:Y:S01]  /*23a0*/  ULOP3.LUT UR38, UR4, UR38, UR5, 0x96, !UPT ;  /* 0x0000002604267292 */ /* 0x000fe2000f8e9605 */
[----:B------:R-:W-:Y:S02]  /*23b0*/  IMAD.IADD R3, R0, 0x1, -R5 ;  /* 0x0000000100037824 */ /* 0x000fe400078e0a05 */
[C---:B------:R-:W-:Y:S02]  /*23c0*/  IMAD R5, R121.reuse, UR11, R8 ;  /* 0x0000000b79057c24 */ /* 0x040fe4000f8e0208 */
[----:B------:R-:W-:-:S04]  /*23d0*/  IMAD.WIDE.U32 R124, R121, UR10, R6 ;  /* 0x0000000a797c7c25 */ /* 0x000fc8000f8e0006 */
[----:B------:R-:W-:Y:S01]  /*23e0*/  IMAD.MOV.U32 R0, RZ, RZ, -0x1 ;  /* 0xffffffffff007424 */ /* 0x000fe200078e00ff */
[----:B------:R-:W-:Y:S06]  /*23f0*/  @P0 BRA `(.L_x_28) ;  /* 0x0000004c00700947 */ /* 0x000fec0003800000 */
[----:B-----5:R-:W-:Y:S01]  /*2400*/  ISETP.NE.AND P0, PT, R23, RZ, PT ;  /* 0x000000ff1700720c */ /* 0x020fe20003f05270 */
[----:B------:R-:W-:Y:S01]  /*2410*/  BSSY B0, `(.L_x_28) ;  /* 0x00004da000007945 */ /* 0x000fe20003800000 */
[----:B------:R-:W-:-:S11]  /*2420*/  IMAD.IADD R130, R125, 0x1, R5 ;  /* 0x000000017d827824 */ /* 0x000fd600078e0205 */
[----:B------:R-:W-:Y:S05]  /*2430*/  @!P0 BRA `(.L_x_29) ;  /* 0x0000003000b08947 */ /* 0x000fea0003800000 */
[----:B------:R-:W0:Y:S01]  /*2440*/  LDC.64 R12, c[0x0][0x5b0] ;  /* 0x00016c00ff0c7b82 */ /* 0x000e220000000a00 */
[----:B------:R-:W-:Y:S01]  /*2450*/  ULDC.64 UR4, c[0x0][0x5b8] ;  /* 0x00016e0000047ab9 */ /* 0x000fe20000000a00 */
[----:B------:R-:W-:Y:S01]  /*2460*/  ISETP.GE.AND P1, PT, R4, 0x1, PT ;  /* 0x000000010400780c */ /* 0x000fe20003f26270 */
[----:B------:R-:W-:Y:S01]  /*2470*/  IMAD R5, R14, UR4, RZ ;  /* 0x000000040e057c24 */ /* 0x000fe2000f8e02ff */
[----:B------:R-:W-:Y:S01]  /*2480*/  BSSY B1, `(.L_x_30) ;  /* 0x0000010000017945 */ /* 0x000fe20003800000 */
[C---:B------:R-:W-:Y:S01]  /*2490*/  IMAD.WIDE.U32 R10, R122.reuse, UR4, R10 ;  /* 0x000000047a0a7c25 */ /* 0x040fe2000f8e000a */
[----:B------:R-:W-:Y:S02]  /*24a0*/  ISETP.LT.OR P3, PT, R3, 0x1, !P1 ;  /* 0x000000010300780c */ /* 0x000fe40004f61670 */
[----:B------:R-:W1:Y:S01]  /*24b0*/  LDC.64 R8, c[0x0][0x5a8] ;  /* 0x00016a00ff087b82 */ /* 0x000e620000000a00 */
[----:B------:R-:W-:Y:S02]  /*24c0*/  IMAD R5, R122, UR5, R5 ;  /* 0x000000057a057c24 */ /* 0x000fe4000f8e0205 */
[----:B------:R-:W-:-:S02]  /*24d0*/  IMAD.MOV.U32 R14, RZ, RZ, R10 ;  /* 0x000000ffff0e7224 */ /* 0x000fc400078e000a */
[----:B------:R-:W-:Y:S02]  /*24e0*/  IMAD.IADD R15, R11, 0x1, R5 ;  /* 0x000000010b0f7824 */ /* 0x000fe400078e0205 */
[-C--:B0-----:R-:W-:Y:S01]  /*24f0*/  IMAD R122, R21, R12.reuse, RZ ;  /* 0x0000000c157a7224 */ /* 0x081fe200078e02ff */
[----:B------:R-:W-:Y:S01]  /*2500*/  SHF.L.U64.HI R123, R12, 0x3, R13 ;  /* 0x000000030c7b7819 */ /* 0x000fe2000001020d */
[----:B------:R-:W-:-:S04]  /*2510*/  IMAD.WIDE.U32 R6, R121, R12, R14 ;  /* 0x0000000c79067225 */ /* 0x000fc800078e000e */
[----:B------:R-:W-:Y:S01]  /*2520*/  IMAD R131, R121, R13, R122 ;  /* 0x0000000d79837224 */ /* 0x000fe200078e027a */
[----:B-1----:R-:W-:Y:S01]  /*2530*/  IADD3 R126, P0, R6, R8, RZ ;  /* 0x00000008067e7210 */ /* 0x002fe20007f1e0ff */
[----:B------:R-:W-:-:S03]  /*2540*/  IMAD.SHL.U32 R122, R12, 0x8, RZ ;  /* 0x000000080c7a7824 */ /* 0x000fc600078e00ff */
[----:B------:R-:W-:Y:S01]  /*2550*/  IADD3.X R127, R9, R7, R131, P0, !PT ;  /* 0x00000007097f7210 */ /* 0x000fe200007fe483 */
[----:B------:R-:W-:Y:S08]  /*2560*/  @P3 BRA `(.L_x_31) ;  /* 0x0000000000043947 */ /* 0x000ff00003800000 */
[----:B------:R0:W5:Y:S02]  /*2570*/  LDG.E.U8 R120, desc[UR36][R126.64] ;  /* 0x000000247e787981 */ /* 0x000164000c1e1100 */
.L_x_31:
[----:B------:R-:W-:Y:S05]  /*2580*/  BSYNC B1 ;  /* 0x0000000000017941 */ /* 0x000fea0003800000 */
.L_x_30:
[----:B-----5:R-:W-:Y:S01]  /*2590*/  LOP3.LUT R5, R120, 0xffff, RZ, 0xc0, !PT ;  /* 0x0000ffff78057812 */ /* 0x020fe200078ec0ff */
[----:B------:R-:W-:Y:S01]  /*25a0*/  IMAD.WIDE.U32 R128, R121, R12, R122 ;  /* 0x0000000c79807225 */ /* 0x000fe200078e007a */
[----:B------:R-:W-:Y:S01]  /*25b0*/  ULDC.64 UR4, c[0x0][0x5c0] ;  /* 0x0001700000047ab9 */ /* 0x000fe20000000a00 */
[----:B------:R-:W-:Y:S01]  /*25c0*/  ISETP.LT.OR P2, PT, R3, 0x2, !P1 ;  /* 0x000000020300780c */ /* 0x000fe20004f41670 */
[----:B------:R-:W-:Y:S01]  /*25d0*/  BSSY B1, `(.L_x_32) ;  /* 0x0000011000017945 */ /* 0x000fe20003800000 */
[----:B------:R-:W-:Y:S01]  /*25e0*/  PRMT R6, R5, 0x8880, RZ ;  /* 0x0000888005067816 */ /* 0x000fe200000000ff */
[----:B------:R-:W-:Y:S01]  /*25f0*/  IMAD.IADD R5, R131, 0x1, R129 ;  /* 0x0000000183057824 */ /* 0x000fe200078e0281 */
[----:B------:R-:W-:Y:S02]  /*2600*/  IADD3 R128, P4, P5, R10, R8, R128 ;  /* 0x000000080a807210 */ /* 0x000fe40007d9e080 */
[----:B------:R-:W-:Y:S02]  /*2610*/  IADD3 R124, P0, R124, UR4, RZ ;  /* 0x000000047c7c7c10 */ /* 0x000fe4000ff1e0ff */
[----:B------:R-:W-:Y:S01]  /*2620*/  IADD3.X R129, R15, R9, R5, P4, P5 ;  /* 0x000000090f817210 */ /* 0x000fe200027ea405 */
[----:B------:R-:W-:Y:S01]  /*2630*/  IMAD R5, R6, R23, RZ ;  /* 0x0000001706057224 */ /* 0x000fe200078e02ff */
[----:B------:R-:W-:-:S02]  /*2640*/  IADD3.X R125, R130, UR5, RZ, P0, !PT ;  /* 0x00000005827d7c10 */ /* 0x000fc400087fe4ff */
[----:B------:R-:W-:Y:S01]  /*2650*/  ISETP.GE.AND P0, PT, R4, 0x9, PT ;  /* 0x000000090400780c */ /* 0x000fe20003f06270 */
[----:B------:R-:W-:-:S03]  /*2660*/  @!P3 IMAD R7, R88, R22, R5 ;  /* 0x000000165807b224 */ /* 0x000fc600078e0205 */
[C---:B------:R-:W-:Y:S02]  /*2670*/  ISETP.LT.OR P5, PT, R3.reuse, 0x1, !P0 ;  /* 0x000000010300780c */ /* 0x040fe400047a1670 */
[----:B------:R1:W-:Y:S01]  /*2680*/  @!P3 STG.E.U8 desc[UR36][R124.64], R7 ;  /* 0x000000077c00b986 */ /* 0x0003e2000c101124 */
[----:B------:R-:W-:Y:S01]  /*2690*/  ISETP.LT.OR P4, PT, R3, 0x2, !P0 ;  /* 0x000000020300780c */ /* 0x000fe20004781670 */
[----:B------:R-:W-:-:S12]  /*26a0*/  @P2 BRA `(.L_x_33) ;  /* 0x00000000000c2947 */ /* 0x000fd80003800000 */
[----:B------:R-:W2:Y:S02]  /*26b0*/  LDG.E.U8 R120, desc[UR36][R126.64+0x1] ;  /* 0x000001247e787981 */ /* 0x000ea4000c1e1100 */
[----:B--2---:R-:W-:-:S05]  /*26c0*/  PRMT R6, R120, 0x8880, RZ ;  /* 0x0000888078067816 */ /* 0x004fca00000000ff */
[----:B------:R-:W-:-:S07]  /*26d0*/  IMAD R5, R6, R23, RZ ;  /* 0x0000001706057224 */ /* 0x000fce00078e02ff */
.L_x_33:
[----:B------:R-:W-:Y:S05]  /*26e0*/  BSYNC B1 ;  /* 0x0000000000017941 */ /* 0x000fea0003800000 */
.L_x_32:
[----:B------:R-:W-:Y:S01]  /*26f0*/  @!P2 IMAD R131, R89, R22, R5 ;  /* 0x000000165983a224 */ /* 0x000fe200078e0205 */
[----:B------:R-:W-:Y:S01]  /*2700*/  IADD3 R6, P3, R124, UR46, RZ ;  /* 0x0000002e7c067c10 */ /* 0x000fe2000ff7e0ff */
[----:B------:R-:W-:Y:S01]  /*2710*/  @!P2 IMAD.MOV.U32 R88, RZ, RZ, R124 ;  /* 0x000000ffff58a224 */ /* 0x000fe200078e007c */
[----:B------:R-:W-:Y:S01]  /*2720*/  BSSY B1, `(.L_x_34) ;  /* 0x0000008000017945 */ /* 0x000fe20003800000 */
[----:B------:R-:W-:Y:S01]  /*2730*/  @!P2 IMAD.MOV.U32 R89, RZ, RZ, R125 ;  /* 0x000000ffff59a224 */ /* 0x000fe200078e007d */
[----:B-1----:R-:W-:-:S04]  /*2740*/  IADD3.X R7, R125, UR45, RZ, P3, !PT ;  /* 0x0000002d7d077c10 */ /* 0x002fc80009ffe4ff */
[----:B------:R1:W-:Y:S01]  /*2750*/  @!P2 STG.E.U8 desc[UR36][R88.64+0x1], R131 ;  /* 0x000001835800a986 */ /* 0x0003e2000c101124 */
[----:B------:R-:W-:Y:S05]  /*2760*/  @P5 BRA `(.L_x_35) ;  /* 0x00000000000c5947 */ /* 0x000fea0003800000 */
[----:B------:R-:W1:Y:S02]  /*2770*/  LDG.E.U8 R120, desc[UR36][R128.64] ;  /* 0x0000002480787981 */ /* 0x000e64000c1e1100 */
[----:B-1----:R-:W-:-:S05]  /*2780*/  PRMT R88, R120, 0x8880, RZ ;  /* 0x0000888078587816 */ /* 0x002fca00000000ff */
[----:B------:R-:W-:-:S07]  /*2790*/  IMAD R5, R88, R23, RZ ;  /* 0x0000001758057224 */ /* 0x000fce00078e02ff */
.L_x_35:
[----:B------:R-:W-:Y:S05]  /*27a0*/  BSYNC B1 ;  /* 0x0000000000017941 */ /* 0x000fea0003800000 */
.L_x_34:
[----:B-1----:R-:W-:Y:S01]  /*27b0*/  @!P5 IMAD R89, R90, R22, R5 ;  /* 0x000000165a59d224 */ /* 0x002fe200078e0205 */
[----:B------:R-:W-:Y:S04]  /*27c0*/  BSSY B1, `(.L_x_36) ;  /* 0x0000006000017945 */ /* 0x000fe80003800000 */
[----:B------:R1:W-:Y:S01]  /*27d0*/  @!P5 STG.E.U8 desc[UR36][R6.64], R89 ;  /* 0x000000590600d986 */ /* 0x0003e2000c101124 */
[----:B------:R-:W-:Y:S05]  /*27e0*/  @P4 BRA `(.L_x_37) ;  /* 0x00000000000c4947 */ /* 0x000fea0003800000 */
[----:B------:R-:W2:Y:S02]  /*27f0*/  LDG.E.U8 R120, desc[UR36][R128.64+0x1] ;  /* 0x0000012480787981 */ /* 0x000ea4000c1e1100 */
[----:B--2---:R-:W-:-:S05]  /*2800*/  PRMT R88, R120, 0x8880, RZ ;  /* 0x0000888078587816 */ /* 0x004fca00000000ff */
[----:B------:R-:W-:-:S07]  /*2810*/  IMAD R5, R88, R23, RZ ;  /* 0x0000001758057224 */ /* 0x000fce00078e02ff */
.L_x_37:
[----:B------:R-:W-:Y:S05]  /*2820*/  BSYNC B1 ;  /* 0x0000000000017941 */ /* 0x000fea0003800000 */
.L_x_36:
[----:B------:R-:W-:Y:S01]  /*2830*/  ISETP.LT.OR P3, PT, R3, 0x9, !P1 ;  /* 0x000000090300780c */ /* 0x000fe20004f61670 */
[----:B------:R-:W-:Y:S01]  /*2840*/  @!P4 IMAD R91, R91, R22, R5 ;  /* 0x000000165b5bc224 */ /* 0x000fe200078e0205 */
[----:B------:R-:W-:Y:S01]  /*2850*/  BSSY B1, `(.L_x_38) ;  /* 0x0000009000017945 */ /* 0x000fe20003800000 */
[C---:B------:R-:W-:Y:S02]  /*2860*/  ISETP.LT.OR P2, PT, R3.reuse, 0xa, !P1 ;  /* 0x0000000a0300780c */ /* 0x040fe40004f41670 */
[C---:B------:R-:W-:Y:S01]  /*2870*/  ISETP.LT.OR P5, PT, R3.reuse, 0x9, !P0 ;  /* 0x000000090300780c */ /* 0x040fe200047a1670 */
[----:B------:R2:W-:Y:S01]  /*2880*/  @!P4 STG.E.U8 desc[UR36][R6.64+0x1], R91 ;  /* 0x0000015b0600c986 */ /* 0x0005e2000c101124 */
[----:B------:R-:W-:-:S06]  /*2890*/  ISETP.LT.OR P4, PT, R3, 0xa, !P0 ;  /* 0x0000000a0300780c */ /* 0x000fcc0004781670 */
[----:B------:R-:W-:Y:S07]  /*28a0*/  @P3 BRA `(.L_x_39) ;  /* 0x00000000000c3947 */ /* 0x000fee0003800000 */
[----:B------:R-:W3:Y:S02]  /*28b0*/  LDG.E.U8 R120, desc[UR36][R126.64+0x8] ;  /* 0x000008247e787981 */ /* 0x000ee4000c1e1100 */
[----:B---3--:R-:W-:-:S05]  /*28c0*/  PRMT R88, R120, 0x8880, RZ ;  /* 0x0000888078587816 */ /* 0x008fca00000000ff */
[----:B------:R-:W-:-:S07]  /*28d0*/  IMAD R5, R88, R23, RZ ;  /* 0x0000001758057224 */ /* 0x000fce00078e02ff */
.L_x_39:
[----:B------:R-:W-:Y:S05]  /*28e0*/  BSYNC B1 ;  /* 0x0000000000017941 */ /* 0x000fea0003800000 */
.L_x_38:
[----:B--2---:R-:W-:Y:S01]  /*28f0*/  @!P3 IMAD R91, R92, R22, R5 ;  /* 0x000000165c5bb224 */ /* 0x004fe200078e0205 */
[----:B------:R-:W-:Y:S01]  /*2900*/  BSSY B1, `(.L_x_40) ;  /* 0x0000008000017945 */ /* 0x000fe20003800000 */
[----:B------:R-:W-:Y:S02]  /*2910*/  @!P3 IMAD.MOV.U32 R88, RZ, RZ, R124 ;  /* 0x000000ffff58b224 */ /* 0x000fe400078e007c */
[----:B-1----:R-:W-:-:S05]  /*2920*/  @!P3 IMAD.MOV.U32 R89, RZ, RZ, R125 ;  /* 0x000000ffff59b224 */ /* 0x002fca00078e007d */
[----:B------:R1:W-:Y:S01]  /*2930*/  @!P3 STG.E.U8 desc[UR36][R88.64+0x8], R91 ;  /* 0x0000085b5800b986 */ /* 0x0003e2000c101124 */
[----:B------:R-:W-:Y:S05]  /*2940*/  @P2 BRA `(.L_x_41) ;  /* 0x00000000000c2947 */ /* 0x000fea0003800000 */
[----:B------:R-:W1:Y:S02]  /*2950*/  LDG.E.U8 R120, desc[UR36][R126.64+0x9] ;  /* 0x000009247e787981 */ /* 0x000e64000c1e1100 */
[----:B-1----:R-:W-:-:S05]  /*2960*/  PRMT R88, R120, 0x8880, RZ ;  /* 0x0000888078587816 */ /* 0x002fca00000000ff */
[----:B------:R-:W-:-:S07]  /*2970*/  IMAD R5, R88, R23, RZ ;  /* 0x0000001758057224 */ /* 0x000fce00078e02ff */
.L_x_41:
[----:B------:R-:W-:Y:S05]  /*2980*/  BSYNC B1 ;  /* 0x0000000000017941 */ /* 0x000fea0003800000 */
.L_x_40:
[----:B------:R-:W-:Y:S01]  /*2990*/  @!P2 IMAD R93, R93, R22, R5 ;  /* 0x000000165d5da224 */ /* 0x000fe200078e0205 */
[----:B------:R-:W-:Y:S01]  /*29a0*/  BSSY B1, `(.L_x_42) ;  /* 0x0000008000017945 */ /* 0x000fe20003800000 */
[----:B-1----:R-:W-:Y:S02]  /*29b0*/  @!P2 IMAD.MOV.U32 R88, RZ, RZ, R124 ;  /* 0x000000ffff58a224 */ /* 0x002fe400078e007c */
[----:B------:R-:W-:-:S05]  /*29c0*/  @!P2 IMAD.MOV.U32 R89, RZ, RZ, R125 ;  /* 0x000000ffff59a224 */ /* 0x000fca00078e007d */
[----:B------:R1:W-:Y:S01]  /*29d0*/  @!P2 STG.E.U8 desc[UR36][R88.64+0x9], R93 ;  /* 0x0000095d5800a986 */ /* 0x0003e2000c101124 */
[----:B------:R-:W-:Y:S05]  /*29e0*/  @P5 BRA `(.L_x_43) ;  /* 0x00000000000c5947 */ /* 0x000fea0003800000 */
[----:B------:R-:W1:Y:S02]  /*29f0*/  LDG.E.U8 R120, desc[UR36][R128.64+0x8] ;  /* 0x0000082480787981 */ /* 0x000e64000c1e1100 */
[----:B-1----:R-:W-:-:S05]  /*2a00*/  PRMT R88, R120, 0x8880, RZ ;  /* 0x0000888078587816 */ /* 0x002fca00000000ff */
[----:B------:R-:W-:-:S07]  /*2a10*/  IMAD R5, R88, R23, RZ ;  /* 0x0000001758057224 */ /* 0x000fce00078e02ff */
.L_x_43:
[----:B------:R-:W-:Y:S05]  /*2a20*/  BSYNC B1 ;  /* 0x0000000000017941 */ /* 0x000fea0003800000 */
.L_x_42:
[----:B------:R-:W-:-:S05]  /*2a30*/  @!P5 IMAD R11, R94, R22, R5 ;  /* 0x000000165e0bd224 */ /* 0x000fca00078e0205 */
[----:B------:R2:W-:Y:S04]  /*2a40*/  @!P5 STG.E.U8 desc[UR36][R6.64+0x8], R11 ;  /* 0x0000080b0600d986 */ /* 0x0005e8000c101124 */
[----:B------:R-:W3:Y:S01]  /*2a50*/  @!P4 LDG.E.U8 R120, desc[UR36][R128.64+0x9] ;  /* 0x000009248078c981 */ /* 0x000ee2000c1e1100 */
[----:B------:R-:W-:Y:S02]  /*2a60*/  ISETP.LT.OR P2, PT, R3, 0x11, !P1 ;  /* 0x000000110300780c */ /* 0x000fe40004f41670 */
[----:B---3--:R-:W-:-:S05]  /*2a70*/  @!P4 PRMT R20, R120, 0x8880, RZ ;  /* 0x000088807814c816 */ /* 0x008fca00000000ff */
[----:B------:R-:W-:-:S04]  /*2a80*/  @!P4 IMAD R5, R20, R23, RZ ;  /* 0x000000171405c224 */ /* 0x000fc800078e02ff */
[----:B------:R-:W-:-:S05]  /*2a90*/  @!P4 IMAD R95, R95, R22, R5 ;  /* 0x000000165f5fc224 */ /* 0x000fca00078e0205 */
[----:B------:R-:W-:Y:S04]  /*2aa0*/  @!P4 STG.E.U8 desc[UR36][R6.64+0x9], R95 ;  /* 0x0000095f0600c986 */ /* 0x000fe8000c101124 */
[----:B------:R-:W3:Y:S01]  /*2ab0*/  @!P2 LDG.E.U8 R120, desc[UR36][R126.64+0x10] ;  /* 0x000010247e78a981 */ /* 0x000ee2000c1e1100 */
[----:B------:R-:W-:Y:S01]  /*2ac0*/  ISETP.LT.OR P3, PT, R3, 0x12, !P1 ;  /* 0x000000120300780c */ /* 0x000fe20004f61670 */
[----:B-1----:R-:W-:Y:S02]  /*2ad0*/  @!P2 IMAD.MOV.U32 R88, RZ, RZ, R124 ;  /* 0x000000ffff58a224 */ /* 0x002fe400078e007c */
[----:B------:R-:W-:Y:S01]  /*2ae0*/  @!P2 IMAD.MOV.U32 R89, RZ, RZ, R125 ;  /* 0x000000ffff59a224 */ /* 0x000fe200078e007d */
[----:B---3--:R-:W-:-:S05]  /*2af0*/  @!P2 PRMT R20, R120, 0x8880, RZ ;  /* 0x000088807814a816 */ /* 0x008fca00000000ff */
[----:B------:R-:W-:-:S04]  /*2b00*/  @!P2 IMAD R5, R20, R23, RZ ;  /* 0x000000171405a224 */ /* 0x000fc800078e02ff */
[----:B--2---:R-:W-:-:S05]  /*2b10*/  @!P2 IMAD R11, R96, R22, R5 ;  /* 0x00000016600ba224 */ /* 0x004fca00078e0205 */
[----:B------:R1:W-:Y:S04]  /*2b20*/  @!P2 STG.E.U8 desc[UR36][R88.64+0x10], R11 ;  /* 0x0000100b5800a986 */ /* 0x0003e8000c101124 */
[----:B------:R-:W2:Y:S01]  /*2b30*/  @!P3 LDG.E.U8 R120, desc[UR36][R126.64+0x11] ;  /* 0x000011247e78b981 */ /* 0x000ea2000c1e1100 */
[----:B------:R-:W-:Y:S01]  /*2b40*/  ISETP.LT.OR P2, PT, R3, 0x11, !P0 ;  /* 0x000000110300780c */ /* 0x000fe20004741670 */
[----:B-1----:R-:W-:Y:S02]  /*2b50*/  @!P3 IMAD.MOV.U32 R88, RZ, RZ, R124 ;  /* 0x000000ffff58b224 */ /* 0x002fe400078e007c */
[----:B------:R-:W-:Y:S01]  /*2b60*/  @!P3 IMAD.MOV.U32 R89, RZ, RZ, R125 ;  /* 0x000000ffff59b224 */ /* 0x000fe200078e007d */
[----:B--2---:R-:W-:-:S05]  /*2b70*/  @!P3 PRMT R20, R120, 0x8880, RZ ;  /* 0x000088807814b816 */ /* 0x004fca00000000ff */
[----:B------:R-:W-:-:S04]  /*2b80*/  @!P3 IMAD R5, R20, R23, RZ ;  /* 0x000000171405b224 */ /* 0x000fc800078e02ff */
[----:B------:R-:W-:-:S05]  /*2b90*/  @!P3 IMAD R97, R97, R22, R5 ;  /* 0x000000166161b224 */ /* 0x000fca00078e0205 */
[----:B------:R1:W-:Y:S04]  /*2ba0*/  @!P3 STG.E.U8 desc[UR36][R88.64+0x11], R97 ;  /* 0x000011615800b986 */ /* 0x0003e8000c101124 */
[----:B------:R-:W2:Y:S01]  /*2bb0*/  @!P2 LDG.E.U8 R120, desc[UR36][R128.64+0x10] ;  /* 0x000010248078a981 */ /* 0x000ea2000c1e1100 */
[----:B------:R-:W-:Y:S02]  /*2bc0*/  ISETP.LT.OR P3, PT, R3, 0x12, !P0 ;  /* 0x000000120300780c */ /* 0x000fe40004761670 */
[----:B--2---:R-:W-:-:S05]  /*2bd0*/  @!P2 PRMT R20, R120, 0x8880, RZ ;  /* 0x000088807814a816 */ /* 0x004fca00000000ff */
[----:B------:R-:W-:-:S04]  /*2be0*/  @!P2 IMAD R5, R20, R23, RZ ;  /* 0x000000171405a224 */ /* 0x000fc800078e02ff */
        /* <DEDUP_REMOVED lines=143> */
[----:B------:R-:W-:-:S05]  /*34e0*/  IADD3 R91, P1, R121, 0x80, RZ ;  /* 0x00000080795b7810 */ /* 0x000fca0007f3e0ff */
[----:B------:R-:W-:Y:S01]  /*34f0*/  IMAD.X R93, RZ, RZ, R21, P1 ;  /* 0x000000ffff5d7224 */ /* 0x000fe200008e0615 */
[----:B------:R-:W-:Y:S01]  /*3500*/  ISETP.GE.AND P1, PT, R4, 0x81, PT ;  /* 0x000000810400780c */ /* 0x000fe20003f26270 */
[----:B-1----:R-:W-:-:S03]  /*3510*/  IMAD.WIDE.U32 R88, R91, R12, R14 ;  /* 0x0000000c5b587225 */ /* 0x002fc600078e000e */
[----:B------:R-:W-:Y:S01]  /*3520*/  ISETP.LT.OR P3, PT, R3, 0x1, !P1 ;  /* 0x000000010300780c */ /* 0x000fe20004f61670 */
[----:B------:R-:W-:Y:S01]  /*3530*/  IMAD R90, R93, R12, RZ ;  /* 0x0000000c5d5a7224 */ /* 0x000fe200078e02ff */
[----:B------:R-:W-:-:S03]  /*3540*/  IADD3 R88, P2, R88, R8, RZ ;  /* 0x0000000858587210 */ /* 0x000fc60007f5e0ff */
[----:B------:R-:W-:-:S05]  /*3550*/  IMAD R95, R91, R13, R90 ;  /* 0x0000000d5b5f7224 */ /* 0x000fca00078e025a */
[----:B------:R-:W-:Y:S02]  /*3560*/  IADD3.X R89, R9, R89, R95, P2, !PT ;  /* 0x0000005909597210 */ /* 0x000fe400017fe45f */
[----:B---3--:R-:W-:-:S05]  /*3570*/  @!P0 PRMT R20, R120, 0x8880, RZ ;  /* 0x0000888078148816 */ /* 0x008fca00000000ff */
[----:B------:R-:W-:-:S04]  /*3580*/  @!P0 IMAD R5, R20, R23, RZ ;  /* 0x0000001714058224 */ /* 0x000fc800078e02ff */
[----:B------:R-:W-:-:S05]  /*3590*/  @!P0 IMAD R119, R119, R22, R5 ;  /* 0x0000001677778224 */ /* 0x000fca00078e0205 */
[----:B------:R-:W-:Y:S04]  /*35a0*/  @!P0 STG.E.U8 desc[UR36][R6.64+0x39], R119 ;  /* 0x0000397706008986 */ /* 0x000fe8000c101124 */
[----:B------:R-:W3:Y:S01]  /*35b0*/  @!P3 LDG.E.U8 R120, desc[UR36][R88.64] ;  /* 0x000000245878b981 */ /* 0x000ee2000c1e1100 */
[----:B------:R-:W-:Y:S02]  /*35c0*/  ISETP.LT.OR P2, PT, R3, 0x2, !P1 ;  /* 0x000000020300780c */ /* 0x000fe40004f41670 */
[----:B------:R-:W-:-:S04]  /*35d0*/  @!P3 IADD3 R92, P0, R124, UR44, RZ ;  /* 0x0000002c7c5cbc10 */ /* 0x000fc8000ff1e0ff */
[----:B------:R-:W-:Y:S02]  /*35e0*/  @!P3 IADD3.X R93, R125, UR43, RZ, P0, !PT ;  /* 0x0000002b7d5dbc10 */ /* 0x000fe400087fe4ff */
[----:B---3--:R-:W-:-:S05]  /*35f0*/  @!P3 PRMT R20, R120, 0x8880, RZ ;  /* 0x000088807814b816 */ /* 0x008fca00000000ff */
[----:B------:R-:W-:-:S04]  /*3600*/  @!P3 IMAD R5, R20, R23, RZ ;  /* 0x000000171405b224 */ /* 0x000fc800078e02ff */
[----:B--2---:R-:W-:-:S05]  /*3610*/  @!P3 IMAD R11, R56, R22, R5 ;  /* 0x00000016380bb224 */ /* 0x004fca00078e0205 */
[----:B------:R1:W-:Y:S04]  /*3620*/  @!P3 STG.E.U8 desc[UR36][R92.64], R11 ;  /* 0x0000000b5c00b986 */ /* 0x0003e8000c101124 */
[----:B------:R-:W2:Y:S01]  /*3630*/  @!P2 LDG.E.U8 R120, desc[UR36][R88.64+0x1] ;  /* 0x000001245878a981 */ /* 0x000ea2000c1e1100 */
[----:B------:R-:W-:Y:S01]  /*3640*/  IMAD.WIDE.U32 R90, R91, R12, R122 ;  /* 0x0000000c5b5a7225 */ /* 0x000fe200078e007a */
[----:B------:R-:W-:-:S03]  /*3650*/  ISETP.GE.AND P0, PT, R4, 0x89, PT ;  /* 0x000000890400780c */ /* 0x000fc60003f06270 */
[----:B------:R-:W-:Y:S01]  /*3660*/  IMAD.IADD R56, R95, 0x1, R91 ;  /* 0x000000015f387824 */ /* 0x000fe200078e025b */
[----:B------:R-:W-:Y:S02]  /*3670*/  IADD3 R90, P4, P5, R10, R8, R90 ;  /* 0x000000080a5a7210 */ /* 0x000fe40007d9e05a */
[----:B------:R-:W-:Y:S02]  /*3680*/  ISETP.LT.OR P3, PT, R3, 0x1, !P0 ;  /* 0x000000010300780c */ /* 0x000fe40004761670 */
[----:B------:R-:W-:Y:S02]  /*3690*/  IADD3.X R91, R15, R9, R56, P4, P5 ;  /* 0x000000090f5b7210 */ /* 0x000fe400027ea438 */
[----:B------:R-:W-:-:S04]  /*36a0*/  @!P2 IADD3 R94, P4, R124, UR44, RZ ;  /* 0x0000002c7c5eac10 */ /* 0x000fc8000ff9e0ff */
[----:B------:R-:W-:Y:S02]  /*36b0*/  @!P2 IADD3.X R95, R125, UR43, RZ, P4, !PT ;  /* 0x0000002b7d5fac10 */ /* 0x000fe4000a7fe4ff */
[----:B--2---:R-:W-:-:S05]  /*36c0*/  @!P2 PRMT R20, R120, 0x8880, RZ ;  /* 0x000088807814a816 */ /* 0x004fca00000000ff */
[----:B------:R-:W-:-:S04]  /*36d0*/  @!P2 IMAD R5, R20, R23, RZ ;  /* 0x000000171405a224 */ /* 0x000fc800078e02ff */
[----:B-1----:R-:W-:-:S05]  /*36e0*/  @!P2 IMAD R11, R57, R22, R5 ;  /* 0x00000016390ba224 */ /* 0x002fca00078e0205 */
[----:B------:R-:W-:Y:S04]  /*36f0*/  @!P2 STG.E.U8 desc[UR36][R94.64+0x1], R11 ;  /* 0x0000010b5e00a986 */ /* 0x000fe8000c101124 */
[----:B------:R-:W2:Y:S01]  /*3700*/  @!P3 LDG.E.U8 R120, desc[UR36][R90.64] ;  /* 0x000000245a78b981 */ /* 0x000ea2000c1e1100 */
[----:B------:R-:W-:Y:S02]  /*3710*/  ISETP.LT.OR P2, PT, R3, 0x2, !P0 ;  /* 0x000000020300780c */ /* 0x000fe40004741670 */
[----:B------:R-:W-:-:S04]  /*3720*/  @!P3 IADD3 R56, P4, R6, UR44, RZ ;  /* 0x0000002c0638bc10 */ /* 0x000fc8000ff9e0ff */
[----:B------:R-:W-:Y:S02]  /*3730*/  @!P3 IADD3.X R57, R7, UR43, RZ, P4, !PT ;  /* 0x0000002b0739bc10 */ /* 0x000fe4000a7fe4ff */
[----:B--2---:R-:W-:-:S05]  /*3740*/  @!P3 PRMT R20, R120, 0x8880, RZ ;  /* 0x000088807814b816 */ /* 0x004fca00000000ff */
[----:B------:R-:W-:-:S04]  /*3750*/  @!P3 IMAD R5, R20, R23, RZ ;  /* 0x000000171405b224 */ /* 0x000fc800078e02ff */
[----:B------:R-:W-:-:S05]  /*3760*/  @!P3 IMAD R97, R58, R22, R5 ;  /* 0x000000163a61b224 */ /* 0x000fca00078e0205 */
[----:B------:R1:W-:Y:S04]  /*3770*/  @!P3 STG.E.U8 desc[UR36][R56.64], R97 ;  /* 0x000000613800b986 */ /* 0x0003e8000c101124 */
        /* <DEDUP_REMOVED lines=8> */
[----:B------:R-:W3:Y:S01]  /*3800*/  @!P3 LDG.E.U8 R120, desc[UR36][R88.64+0x8] ;  /* 0x000008245878b981 */ /* 0x000ee2000c1e1100 */
[----:B------:R-:W-:Y:S02]  /*3810*/  ISETP.LT.OR P2, PT, R3, 0xa, !P1 ;  /* 0x0000000a0300780c */ /* 0x000fe40004f41670 */
[----:B-1----:R-:W-:-:S04]  /*3820*/  @!P3 IADD3 R56, P4, R124, UR44, RZ ;  /* 0x0000002c7c38bc10 */ /* 0x002fc8000ff9e0ff */
[----:B------:R-:W-:Y:S02]  /*3830*/  @!P3 IADD3.X R57, R125, UR43, RZ, P4, !PT ;  /* 0x0000002b7d39bc10 */ /* 0x000fe4000a7fe4ff */
[----:B---3--:R-:W-:-:S05]  /*3840*/  @!P3 PRMT R20, R120, 0x8880, RZ ;  /* 0x000088807814b816 */ /* 0x008fca00000000ff */
[----:B------:R-:W-:-:S04]  /*3850*/  @!P3 IMAD R5, R20, R23, RZ ;  /* 0x000000171405b224 */ /* 0x000fc800078e02ff */
[----:B------:R-:W-:-:S05]  /*3860*/  @!P3 IMAD R11, R60, R22, R5 ;  /* 0x000000163c0bb224 */ /* 0x000fca00078e0205 */
[----:B------:R1:W-:Y:S04]  /*3870*/  @!P3 STG.E.U8 desc[UR36][R56.64+0x8], R11 ;  /* 0x0000080b3800b986 */ /* 0x0003e8000c101124 */
[----:B------:R-:W3:Y:S01]  /*3880*/  @!P2 LDG.E.U8 R120, desc[UR36][R88.64+0x9] ;  /* 0x000009245878a981 */ /* 0x000ee2000c1e1100 */
[----:B------:R-:W-:Y:S02]  /*3890*/  ISETP.LT.OR P3, PT, R3, 0x9, !P0 ;  /* 0x000000090300780c */ /* 0x000fe40004761670 */
[----:B------:R-:W-:-:S04]  /*38a0*/  @!P2 IADD3 R58, P4, R124, UR44, RZ ;  /* 0x0000002c7c3aac10 */ /* 0x000fc8000ff9e0ff */
[----:B--2---:R-:W-:Y:S02]  /*38b0*/  @!P2 IADD3.X R59, R125, UR43, RZ, P4, !PT ;  /* 0x0000002b7d3bac10 */ /* 0x004fe4000a7fe4ff */
[----:B---3--:R-:W-:-:S05]  /*38c0*/  @!P2 PRMT R20, R120, 0x8880, RZ ;  /* 0x000088807814a816 */ /* 0x008fca00000000ff */
        /* <DEDUP_REMOVED lines=13> */
[----:B--2---:R-:W-:-:S04]  /*39a0*/  @!P2 IADD3 R58, P4, R6, UR44, RZ ;  /* 0x0000002c063aac10 */ /* 0x004fc8000ff9e0ff */
[----:B------:R-:W-:Y:S02]  /*39b0*/  @!P2 IADD3.X R59, R7, UR43, RZ, P4, !PT ;  /* 0x0000002b073bac10 */ /* 0x000fe4000a7fe4ff */
        /* <DEDUP_REMOVED lines=179> */
[----:B------:R-:W-:Y:S04]  /*44f0*/  @!P1 STG.E.U8 desc[UR36][R58.64+0x39], R85 ;  /* 0x000039553a009986 */ /* 0x000fe8000c101124 */
[----:B------:R-:W2:Y:S01]  /*4500*/  @!P2 LDG.E.U8 R120, desc[UR36][R90.64+0x38] ;  /* 0x000038245a78a981 */ /* 0x000ea2000c1e1100 */
[----:B------:R-:W-:Y:S02]  /*4510*/  ISETP.LT.OR P1, PT, R3, 0x3a, !P0 ;  /* 0x0000003a0300780c */ /* 0x000fe40004721670 */
[----:B-1----:R-:W-:-:S04]  /*4520*/  @!P2 IADD3 R56, P0, R6, UR44, RZ ;  /* 0x0000002c0638ac10 */ /* 0x002fc8000ff1e0ff */
[----:B------:R-:W-:Y:S02]  /*4530*/  @!P2 IADD3.X R57, R7, UR43, RZ, P0, !PT ;  /* 0x0000002b0739ac10 */ /* 0x000fe400087fe4ff */
[----:B--2---:R-:W-:-:S05]  /*4540*/  @!P2 PRMT R20, R120, 0x8880, RZ ;  /* 0x000088807814a816 */ /* 0x004fca00000000ff */
[----:B------:R-:W-:-:S04]  /*4550*/  @!P2 IMAD R5, R20, R23, RZ ;  /* 0x000000171405a224 */ /* 0x000fc800078e02ff */
[----:B------:R-:W-:-:S05]  /*4560*/  @!P2 IMAD R11, R86, R22, R5 ;  /* 0x00000016560ba224 */ /* 0x000fca00078e0205 */
[----:B------:R1:W-:Y:S04]  /*4570*/  @!P2 STG.E.U8 desc[UR36][R56.64+0x38], R11 ;  /* 0x0000380b3800a986 */ /* 0x0003e8000c101124 */
[----:B------:R-:W2:Y:S01]  /*4580*/  @!P1 LDG.E.U8 R120, desc[UR36][R90.64+0x39] ;  /* 0x000039245a789981 */ /* 0x000ea2000c1e1100 */
[----:B------:R-:W-:-:S05]  /*4590*/  IADD3 R121, P0, R121, 0x100, RZ ;  /* 0x0000010079797810 */ /* 0x000fca0007f1e0ff */
[----:B------:R-:W-:Y:S01]  /*45a0*/  IMAD.X R21, RZ, RZ, R21, P0 ;  /* 0x000000ffff157224 */ /* 0x000fe200000e0615 */
[----:B------:R-:W-:Y:S02]  /*45b0*/  ISETP.GE.AND P0, PT, R4, 0x101, PT ;  /* 0x000001010400780c */ /* 0x000fe40003f06270 */
[----:B-1----:R-:W-:Y:S01]  /*45c0*/  @!P1 IADD3 R56, P3, R6, UR44, RZ ;  /* 0x0000002c06389c10 */ /* 0x002fe2000ff7e0ff */
[-C--:B------:R-:W-:Y:S01]  /*45d0*/  IMAD R58, R21, R12.reuse, RZ ;  /* 0x0000000c153a7224 */ /* 0x080fe200078e02ff */
[----:B------:R-:W-:Y:S01]  /*45e0*/  ISETP.LT.OR P2, PT, R3, 0x1, !P0 ;  /* 0x000000010300780c */ /* 0x000fe20004741670 */
[----:B------:R-:W-:Y:S01]  /*45f0*/  IMAD.WIDE.U32 R20, R121, R12, R14 ;  /* 0x0000000c79147225 */ /* 0x000fe200078e000e */
[----:B------:R-:W-:-:S03]  /*4600*/  @!P1 IADD3.X R57, R7, UR43, RZ, P3, !PT ;  /* 0x0000002b07399c10 */ /* 0x000fc60009ffe4ff */
[----:B------:R-:W-:Y:S01]  /*4610*/  IMAD R61, R121, R13, R58 ;  /* 0x0000000d793d7224 */ /* 0x000fe200078e023a */
[----:B------:R-:W-:-:S04]  /*4620*/  IADD3 R20, P4, R20, R8, RZ ;  /* 0x0000000814147210 */ /* 0x000fc80007f9e0ff */
[----:B------:R-:W-:Y:S02]  /*4630*/  IADD3.X R21, R9, R21, R61, P4, !PT ;  /* 0x0000001509157210 */ /* 0x000fe400027fe43d */
[----:B--2---:R-:W-:-:S05]  /*4640*/  @!P1 PRMT R59, R120, 0x8880, RZ ;  /* 0x00008880783b9816 */ /* 0x004fca00000000ff */
[----:B------:R-:W-:-:S04]  /*4650*/  @!P1 IMAD.MOV.U32 R14, RZ, RZ, R59 ;  /* 0x000000ffff0e9224 */ /* 0x000fc800078e003b */
[----:B------:R-:W-:-:S04]  /*4660*/  @!P1 IMAD R5, R14, R23, RZ ;  /* 0x000000170e059224 */ /* 0x000fc800078e02ff */
[----:B------:R-:W-:-:S05]  /*4670*/  @!P1 IMAD R87, R87, R22, R5 ;  /* 0x0000001657579224 */ /* 0x000fca00078e0205 */
        /* <DEDUP_REMOVED lines=19> */
[----:B------:R-:W-:-:S04]  /*47b0*/  @!P3 IMAD.MOV.U32 R4, RZ, RZ, R24 ;  /* 0x000000ffff04b224 */ /* 0x000fc800078e0018 */
[----:B------:R-:W-:-:S04]  /*47c0*/  @!P3 IMAD R5, R4, R23, RZ ;  /* 0x000000170405b224 */ /* 0x000fc800078e02ff */
[----:B------:R-:W-:-:S05]  /*47d0*/  @!P3 IMAD R25, R25, R22, R5 ;  /* 0x000000161919b224 */ /* 0x000fca00078e0205 */
[----:B------:R2:W-:Y:S04]  /*47e0*/  @!P3 STG.E.U8 desc[UR36][R12.64+0x1], R25 ;  /* 0x000001190c00b986 */ /* 0x0005e8000c101124 */
[----:B------:R-:W3:Y:S01]  /*47f0*/  @!P2 LDG.E.U8 R120, desc[UR36][R8.64] ;  /* 0x000000240878a981 */ /* 0x000ee2000c1e1100 */
[----:B------:R-:W-:Y:S02]  /*4800*/  ISETP.LT.OR P3, PT, R3, 0x2, !P1 ;  /* 0x000000020300780c */ /* 0x000fe40004f61670 */
[----:B------:R-:W-:-:S04]  /*4810*/  @!P2 IADD3 R10, P4, R6, UR41, RZ ;  /* 0x00000029060aac10 */ /* 0x000fc8000ff9e0ff */
[----:B-1----:R-:W-:Y:S02]  /*4820*/  @!P2 IADD3.X R11, R7, UR40, RZ, P4, !PT ;  /* 0x00000028070bac10 */ /* 0x002fe4000a7fe4ff */
        /* <DEDUP_REMOVED lines=228> */
[----:B------:R-:W3:Y:S02]  /*5670*/  @!P1 LDG.E.U8 R120, desc[UR36][R8.64+0x39] ;  /* 0x0000392408789981 */ /* 0x000ee4000c1e1100 */
[----:B---3--:R-:W-:-:S05]  /*5680*/  @!P1 PRMT R4, R120, 0x8880, RZ ;  /* 0x0000888078049816 */ /* 0x008fca00000000ff */
[----:B------:R-:W-:-:S04]  /*5690*/  @!P1 IMAD R5, R4, R23, RZ ;  /* 0x0000001704059224 */ /* 0x000fc800078e02ff */
[----:B------:R-:W-:Y:S01]  /*56a0*/  IMAD R55, R55, R22, R5 ;  /* 0x0000001637377224 */ /* 0x000fe200078e0205 */
[----:B--2---:R-:W-:Y:S06]  /*56b0*/  @P1 BRA `(.L_x_44) ;  /* 0x0000001800bc1947 */ /* 0x004fec0003800000 */
[----:B------:R-:W-:-:S04]  /*56c0*/  IADD3 R4, P0, R6, UR41, RZ ;  /* 0x0000002906047c10 */ /* 0x000fc8000ff1e0ff */
[----:B------:R-:W-:-:S05]  /*56d0*/  IADD3.X R5, R7, UR40, RZ, P0, !PT ;  /* 0x0000002807057c10 */ /* 0x000fca00087fe4ff */
[----:B------:R1:W-:Y:S01]  /*56e0*/  STG.E.U8 desc[UR36][R4.64+0x39], R55 ;  /* 0x0000393704007986 */ /* 0x0003e2000c101124 */
[----:B------:R-:W-:Y:S05]  /*56f0*/  BRA `(.L_x_44) ;  /* 0x0000001800ac7947 */ /* 0x000fea0003800000 */
.L_x_29:
[C---:B------:R-:W-:Y:S01]  /*5700*/  ISETP.GE.AND P5, PT, R4.reuse, 0x1, PT ;  /* 0x000000010400780c */ /* 0x040fe20003fa6270 */
[----:B------:R-:W-:Y:S01]  /*5710*/  ULDC.64 UR4, c[0x0][0x5c0] ;  /* 0x0001700000047ab9 */ /* 0x000fe20000000a00 */
[----:B------:R-:W-:Y:S02]  /*5720*/  ISETP.GE.AND P2, PT, R4, 0x9, PT ;  /* 0x000000090400780c */ /* 0x000fe40003f46270 */
[C---:B------:R-:W-:Y:S02]  /*5730*/  ISETP.LT.OR P1, PT, R3.reuse, 0x1, !P5 ;  /* 0x000000010300780c */ /* 0x040fe40006f21670 */
[C---:B------:R-:W-:Y:S02]  /*5740*/  ISETP.LT.OR P4, PT, R3.reuse, 0x2, !P5 ;  /* 0x000000020300780c */ /* 0x040fe40006f81670 */
[----:B------:R-:W-:Y:S02]  /*5750*/  IADD3 R8, P0, R124, UR4, RZ ;  /* 0x000000047c087c10 */ /* 0x000fe4000ff1e0ff */
[----:B------:R-:W-:-:S02]  /*5760*/  ISETP.LT.OR P3, PT, R3, 0x2, !P2 ;  /* 0x000000020300780c */ /* 0x000fc40005761670 */
[----:B------:R-:W-:Y:S02]  /*5770*/  IADD3.X R9, R130, UR5, RZ, P0, !PT ;  /* 0x0000000582097c10 */ /* 0x000fe400087fe4ff */
[----:B------:R-:W-:-:S03]  /*5780*/  ISETP.LT.OR P0, PT, R3, 0x1, !P2 ;  /* 0x000000010300780c */ /* 0x000fc60005701670 */
[-C--:B------:R-:W-:Y:S02]  /*5790*/  @!P1 IMAD R5, R88, R22.reuse, RZ ;  /* 0x0000001658059224 */ /* 0x080fe400078e02ff */
[----:B------:R-:W-:-:S03]  /*57a0*/  @!P4 IMAD R89, R89, R22, RZ ;  /* 0x000000165959c224 */ /* 0x000fc600078e02ff */
[----:B------:R0:W-:Y:S01]  /*57b0*/  @!P1 STG.E.U8 desc[UR36][R8.64], R5 ;  /* 0x0000000508009986 */ /* 0x0001e2000c101124 */
[----:B------:R-:W-:Y:S01]  /*57c0*/  IADD3 R6, P1, R8, UR46, RZ ;  /* 0x0000002e08067c10 */ /* 0x000fe2000ff3e0ff */
[-C--:B------:R-:W-:Y:S02]  /*57d0*/  @!P3 IMAD R91, R91, R22.reuse, RZ ;  /* 0x000000165b5bb224 */ /* 0x080fe400078e02ff */
[----:B------:R-:W-:Y:S01]  /*57e0*/  @!P4 STG.E.U8 desc[UR36][R8.64+0x1], R89 ;  /* 0x000001590800c986 */ /* 0x000fe2000c101124 */
[----:B------:R-:W-:Y:S01]  /*57f0*/  ISETP.LT.OR P4, PT, R3, 0x9, !P5 ;  /* 0x000000090300780c */ /* 0x000fe20006f81670 */
[----:B------:R-:W-:Y:S01]  /*5800*/  @!P0 IMAD R11, R90, R22, RZ ;  /* 0x000000165a0b8224 */ /* 0x000fe200078e02ff */
[----:B------:R-:W-:Y:S02]  /*5810*/  IADD3.X R7, R9, UR45, RZ, P1, !PT ;  /* 0x0000002d09077c10 */ /* 0x000fe40008ffe4ff */
[----:B------:R-:W-:-:S03]  /*5820*/  ISETP.LT.OR P1, PT, R3, 0xa, !P5 ;  /* 0x0000000a0300780c */ /* 0x000fc60006f21670 */
[----:B------:R-:W-:Y:S01]  /*5830*/  @!P0 STG.E.U8 desc[UR36][R6.64], R11 ;  /* 0x0000000b06008986 */ /* 0x000fe2000c101124 */
[----:B------:R-:W-:-:S03]  /*5840*/  ISETP.LT.OR P0, PT, R3, 0x9, !P2 ;  /* 0x000000090300780c */ /* 0x000fc60005701670 */
[----:B------:R-:W-:Y:S01]  /*5850*/  @!P3 STG.E.U8 desc[UR36][R6.64+0x1], R91 ;  /* 0x0000015b0600b986 */ /* 0x000fe2000c101124 */
[----:B------:R-:W-:Y:S01]  /*5860*/  ISETP.LT.OR P3, PT, R3, 0xa, !P2 ;  /* 0x0000000a0300780c */ /* 0x000fe20005761670 */
[----:B0-----:R-:W-:-:S04]  /*5870*/  @!P4 IMAD R5, R92, R22, RZ ;  /* 0x000000165c05c224 */ /* 0x001fc800078e02ff */
[-C--:B------:R-:W-:Y:S01]  /*5880*/  @!P1 IMAD R93, R93, R22.reuse, RZ ;  /* 0x000000165d5d9224 */ /* 0x080fe200078e02ff */
[----:B------:R0:W-:Y:S01]  /*5890*/  @!P4 STG.E.U8 desc[UR36][R8.64+0x8], R5 ;  /* 0x000008050800c986 */ /* 0x0001e2000c101124 */
[C---:B------:R-:W-:Y:S02]  /*58a0*/  ISETP.LT.OR P4, PT, R3.reuse, 0x11, !P5 ;  /* 0x000000110300780c */ /* 0x040fe40006f81670 */
[-C--:B------:R-:W-:Y:S01]  /*58b0*/  @!P0 IMAD R13, R94, R22.reuse, RZ ;  /* 0x000000165e0d8224 */ /* 0x080fe200078e02ff */
[----:B------:R-:W-:Y:S01]  /*58c0*/  @!P1 STG.E.U8 desc[UR36][R8.64+0x9], R93 ;  /* 0x0000095d08009986 */ /* 0x000fe2000c101124 */
[----:B------:R-:W-:Y:S02]  /*58d0*/  ISETP.LT.OR P1, PT, R3, 0x12, !P5 ;  /* 0x000000120300780c */ /* 0x000fe40006f21670 */
[----:B------:R-:W-:Y:S01]  /*58e0*/  @!P3 IMAD R95, R95, R22, RZ ;  /* 0x000000165f5fb224 */ /* 0x000fe200078e02ff */
        /* <DEDUP_REMOVED lines=61> */
[----:B------:R-:W-:-:S02]  /*5cc0*/  ISETP.LT.OR P0, PT, R3, 0x39, !P2 ;  /* 0x000000390300780c */ /* 0x000fc40005701670 */
[----:B------:R-:W-:Y:S01]  /*5cd0*/  ISETP.GE.AND P1, PT, R4, 0x81, PT ;  /* 0x000000810400780c */ /* 0x000fe20003f26270 */
[----:B------:R-:W-:Y:S01]  /*5ce0*/  @!P3 STG.E.U8 desc[UR36][R6.64+0x31], R115 ;  /* 0x000031730600b986 */ /* 0x000fe2000c101124 */
[C---:B------:R-:W-:Y:S01]  /*5cf0*/  ISETP.LT.OR P2, PT, R3.reuse, 0x3a, !P2 ;  /* 0x0000003a0300780c */ /* 0x040fe20005741670 */
[----:B0-----:R-:W-:Y:S01]  /*5d00*/  @!P4 IMAD R5, R116, R22, RZ ;  /* 0x000000167405c224 */ /* 0x001fe200078e02ff */
[----:B------:R-:W-:-:S03]  /*5d10*/  ISETP.LT.OR P3, PT, R3, 0x1, !P1 ;  /* 0x000000010300780c */ /* 0x000fc60004f61670 */
[-C--:B------:R-:W-:Y:S01]  /*5d20*/  @!P5 IMAD R117, R117, R22.reuse, RZ ;  /* 0x000000167575d224 */ /* 0x080fe200078e02ff */
[----:B------:R0:W-:Y:S01]  /*5d30*/  @!P4 STG.E.U8 desc[UR36][R8.64+0x38], R5 ;  /* 0x000038050800c986 */ /* 0x0001e2000c101124 */
[----:B------:R-:W-:Y:S02]  /*5d40*/  ISETP.LT.OR P4, PT, R3, 0x2, !P1 ;  /* 0x000000020300780c */ /* 0x000fe40004f81670 */
[-C--:B------:R-:W-:Y:S01]  /*5d50*/  @!P0 IMAD R13, R118, R22.reuse, RZ ;  /* 0x00000016760d8224 */ /* 0x080fe200078e02ff */
[----:B------:R-:W-:Y:S03]  /*5d60*/  @!P5 STG.E.U8 desc[UR36][R8.64+0x39], R117 ;  /* 0x000039750800d986 */ /* 0x000fe6000c101124 */
[----:B------:R-:W-:Y:S01]  /*5d70*/  @!P2 IMAD R119, R119, R22, RZ ;  /* 0x000000167777a224 */ /* 0x000fe200078e02ff */
[----:B------:R1:W-:Y:S01]  /*5d80*/  @!P0 STG.E.U8 desc[UR36][R6.64+0x38], R13 ;  /* 0x0000380d06008986 */ /* 0x0003e2000c101124 */
[----:B------:R-:W-:-:S02]  /*5d90*/  @!P3 IADD3 R10, P5, R8, UR44, RZ ;  /* 0x0000002c080abc10 */ /* 0x000fc4000ffbe0ff */
[----:B------:R-:W-:Y:S01]  /*5da0*/  ISETP.GE.AND P0, PT, R4, 0x89, PT ;  /* 0x000000890400780c */ /* 0x000fe20003f06270 */
[-C--:B0-----:R-:W-:Y:S01]  /*5db0*/  @!P3 IMAD R5, R56, R22.reuse, RZ ;  /* 0x000000163805b224 */ /* 0x081fe200078e02ff */
[----:B------:R-:W-:Y:S01]  /*5dc0*/  @!P3 IADD3.X R11, R9, UR43, RZ, P5, !PT ;  /* 0x0000002b090bbc10 */ /* 0x000fe2000affe4ff */
[----:B------:R-:W-:Y:S01]  /*5dd0*/  @!P2 STG.E.U8 desc[UR36][R6.64+0x39], R119 ;  /* 0x000039770600a986 */ /* 0x000fe2000c101124 */
[----:B------:R-:W-:Y:S01]  /*5de0*/  ISETP.LT.OR P2, PT, R3, 0x1, !P0 ;  /* 0x000000010300780c */ /* 0x000fe20004741670 */
[----:B------:R-:W-:Y:S01]  /*5df0*/  @!P4 IMAD R89, R57, R22, RZ ;  /* 0x000000163959c224 */ /* 0x000fe200078e02ff */
[----:B------:R-:W-:Y:S01]  /*5e00*/  @!P4 IADD3 R20, P5, R8, UR44, RZ ;  /* 0x0000002c0814cc10 */ /* 0x000fe2000ffbe0ff */
[----:B------:R0:W-:Y:S01]  /*5e10*/  @!P3 STG.E.U8 desc[UR36][R10.64], R5 ;  /* 0x000000050a00b986 */ /* 0x0001e2000c101124 */
[----:B------:R-:W-:Y:S02]  /*5e20*/  ISETP.LT.OR P3, PT, R3, 0x2, !P0 ;  /* 0x000000020300780c */ /* 0x000fe40004761670 */
[----:B------:R-:W-:-:S05]  /*5e30*/  @!P4 IADD3.X R21, R9, UR43, RZ, P5, !PT ;  /* 0x0000002b0915cc10 */ /* 0x000fca000affe4ff */
[----:B------:R2:W-:Y:S01]  /*5e40*/  @!P4 STG.E.U8 desc[UR36][R20.64+0x1], R89 ;  /* 0x000001591400c986 */ /* 0x0005e2000c101124 */
[----:B------:R-:W-:Y:S01]  /*5e50*/  ISETP.LT.OR P4, PT, R3, 0x9, !P1 ;  /* 0x000000090300780c */ /* 0x000fe20004f81670 */
[----:B------:R-:W-:Y:S01]  /*5e60*/  @!P2 IMAD R91, R58, R22, RZ ;  /* 0x000000163a5ba224 */ /* 0x000fe200078e02ff */
[----:B------:R-:W-:-:S03]  /*5e70*/  @!P2 IADD3 R12, P5, R6, UR44, RZ ;  /* 0x0000002c060cac10 */ /* 0x000fc6000ffbe0ff */
[----:B------:R-:W-:Y:S01]  /*5e80*/  @!P3 IMAD R59, R59, R22, RZ ;  /* 0x000000163b3bb224 */ /* 0x000fe200078e02ff */
[----:B-1----:R-:W-:Y:S02]  /*5e90*/  @!P2 IADD3.X R13, R7, UR43, RZ, P5, !PT ;  /* 0x0000002b070dac10 */ /* 0x002fe4000affe4ff */
[----:B------:R-:W-:-:S03]  /*5ea0*/  @!P3 IADD3 R14, P5, R6, UR44, RZ ;  /* 0x0000002c060ebc10 */ /* 0x000fc6000ffbe0ff */
[----:B------:R1:W-:Y:S01]  /*5eb0*/  @!P2 STG.E.U8 desc[UR36][R12.64], R91 ;  /* 0x0000005b0c00a986 */ /* 0x0003e2000c101124 */
[----:B------:R-:W-:Y:S01]  /*5ec0*/  @!P3 IADD3.X R15, R7, UR43, RZ, P5, !PT ;  /* 0x0000002b070fbc10 */ /* 0x000fe2000affe4ff */
[----:B0-----:R-:W-:Y:S01]  /*5ed0*/  @!P4 IMAD R5, R60, R22, RZ ;  /* 0x000000163c05c224 */ /* 0x001fe200078e02ff */
[C---:B------:R-:W-:Y:S02]  /*5ee0*/  ISETP.LT.OR P2, PT, R3.reuse, 0xa, !P1 ;  /* 0x0000000a0300780c */ /* 0x040fe40004f41670 */
[----:B------:R-:W-:Y:S01]  /*5ef0*/  @!P4 IADD3 R56, P5, R8, UR44, RZ ;  /* 0x0000002c0838cc10 */ /* 0x000fe2000ffbe0ff */
[----:B------:R-:W-:Y:S01]  /*5f00*/  @!P3 STG.E.U8 desc[UR36][R14.64+0x1], R59 ;  /* 0x0000013b0e00b986 */ /* 0x000fe2000c101124 */
[----:B------:R-:W-:Y:S02]  /*5f10*/  ISETP.LT.OR P3, PT, R3, 0x9, !P0 ;  /* 0x000000090300780c */ /* 0x000fe40004761670 */
[----:B------:R-:W-:-:S05]  /*5f20*/  @!P4 IADD3.X R57, R9, UR43, RZ, P5, !PT ;  /* 0x0000002b0939cc10 */ /* 0x000fca000affe4ff */
[----:B------:R0:W-:Y:S01]  /*5f30*/  @!P4 STG.E.U8 desc[UR36][R56.64+0x8], R5 ;  /* 0x000008053800c986 */ /* 0x0001e2000c101124 */
[----:B------:R-:W-:Y:S01]  /*5f40*/  ISETP.LT.OR P4, PT, R3, 0xa, !P0 ;  /* 0x0000000a0300780c */ /* 0x000fe20004781670 */
[----:B------:R-:W-:Y:S01]  /*5f50*/  @!P2 IMAD R61, R61, R22, RZ ;  /* 0x000000163d3da224 */ /* 0x000fe200078e02ff */
[----:B--2---:R-:W-:-:S03]  /*5f60*/  @!P2 IADD3 R20, P5, R8, UR44, RZ ;  /* 0x0000002c0814ac10 */ /* 0x004fc6000ffbe0ff */
[----:B------:R-:W-:Y:S01]  /*5f70*/  @!P3 IMAD R89, R62, R22, RZ ;  /* 0x000000163e59b224 */ /* 0x000fe200078e02ff */
[----:B------:R-:W-:Y:S02]  /*5f80*/  @!P2 IADD3.X R21, R9, UR43, RZ, P5, !PT ;  /* 0x0000002b0915ac10 */ /* 0x000fe4000affe4ff */
[----:B------:R-:W-:-:S03]  /*5f90*/  @!P3 IADD3 R10, P5, R6, UR44, RZ ;  /* 0x0000002c060abc10 */ /* 0x000fc6000ffbe0ff */
[----:B------:R2:W-:Y:S01]  /*5fa0*/  @!P2 STG.E.U8 desc[UR36][R20.64+0x9], R61 ;  /* 0x0000093d1400a986 */ /* 0x0005e2000c101124 */
[----:B------:R-:W-:Y:S01]  /*5fb0*/  @!P3 IADD3.X R11, R7, UR43, RZ, P5, !PT ;  /* 0x0000002b070bbc10 */ /* 0x000fe2000affe4ff */
[----:B------:R-:W-:Y:S01]  /*5fc0*/  @!P4 IMAD R63, R63, R22, RZ ;  /* 0x000000163f3fc224 */ /* 0x000fe200078e02ff */
[C---:B------:R-:W-:Y:S02]  /*5fd0*/  ISETP.LT.OR P2, PT, R3.reuse, 0x11, !P1 ;  /* 0x000000110300780c */ /* 0x040fe40004f41670 */
[----:B-1----:R-:W-:Y:S01]  /*5fe0*/  @!P4 IADD3 R12, P5, R6, UR44, RZ ;  /* 0x0000002c060ccc10 */ /* 0x002fe2000ffbe0ff */
[----:B------:R1:W-:Y:S01]  /*5ff0*/  @!P3 STG.E.U8 desc[UR36][R10.64+0x8], R89 ;  /* 0x000008590a00b986 */ /* 0x0003e2000c101124 */
[----:B------:R-:W-:Y:S02]  /*6000*/  ISETP.LT.OR P3, PT, R3, 0x12, !P1 ;  /* 0x000000120300780c */ /* 0x000fe40004f61670 */
[----:B------:R-:W-:-:S05]  /*6010*/  @!P4 IADD3.X R13, R7, UR43, RZ, P5, !PT ;  /* 0x0000002b070dcc10 */ /* 0x000fca000affe4ff */
[----:B------:R3:W-:Y:S01]  /*6020*/  @!P4 STG.E.U8 desc[UR36][R12.64+0x9], R63 ;  /* 0x0000093f0c00c986 */ /* 0x0007e2000c101124 */
[----:B------:R-:W-:Y:S01]  /*6030*/  ISETP.LT.OR P4, PT, R3, 0x11, !P0 ;  /* 0x000000110300780c */ /* 0x000fe20004781670 */
[----:B0-----:R-:W-:Y:S01]  /*6040*/  @!P2 IMAD R5, R64, R22, RZ ;  /* 0x000000164005a224 */ /* 0x001fe200078e02ff */
[----:B------:R-:W-:-:S03]  /*6050*/  @!P2 IADD3 R14, P5, R8, UR44, RZ ;  /* 0x0000002c080eac10 */ /* 0x000fc6000ffbe0ff */
[----:B------:R-:W-:Y:S01]  /*6060*/  @!P3 IMAD R65, R65, R22, RZ ;  /* 0x000000164141b224 */ /* 0x000fe200078e02ff */
[----:B------:R-:W-:Y:S02]  /*6070*/  @!P2 IADD3.X R15, R9, UR43, RZ, P5, !PT ;  /* 0x0000002b090fac10 */ /* 0x000fe4000affe4ff */
[----:B--2---:R-:W-:-:S03]  /*6080*/  @!P3 IADD3 R20, P5, R8, UR44, RZ ;  /* 0x0000002c0814bc10 */ /* 0x004fc6000ffbe0ff */
        /* <DEDUP_REMOVED lines=10> */
[----:B------:R-:W-:Y:S01]  /*6130*/  @!P2 IMAD R67, R67, R22, RZ ;  /* 0x000000164343a224 */ /* 0x000fe200078e02ff */
[----:B---3--:R-:W-:-:S03]  /*6140*/  @!P2 IADD3 R12, P5, R6, UR44, RZ ;  /* 0x0000002c060cac10 */ /* 0x008fc6000ffbe0ff */
[----:B0-----:R-:W-:Y:S01]  /*6150*/  @!P3 IMAD R5, R68, R22, RZ ;  /* 0x000000164405b224 */ /* 0x001fe200078e02ff */
        /* <DEDUP_REMOVED lines=12> */
[----:B--2---:R-:W-:Y:S01]  /*6220*/  @!P2 IMAD R57, R70, R22, RZ ;  /* 0x000000164639a224 */ /* 0x004fe200078e02ff */
[----:B------:R-:W-:-:S03]  /*6230*/  @!P2 IADD3 R10, P5, R6, UR44, RZ ;  /* 0x0000002c060aac10 */ /* 0x000fc6000ffbe0ff */
[----:B------:R-:W-:Y:S01]  /*6240*/  @!P3 IMAD R71, R71, R22, RZ ;  /* 0x000000164747b224 */ /* 0x000fe200078e02ff */
[----:B------:R-:W-:Y:S02]  /*6250*/  @!P2 IADD3.X R11, R7, UR43, RZ, P5, !PT ;  /* 0x0000002b070bac10 */ /* 0x000fe4000affe4ff */
[----:B0-----:R-:W-:-:S03]  /*6260*/  @!P3 IADD3 R12, P5, R6, UR44, RZ ;  /* 0x0000002c060cbc10 */ /* 0x001fc6000ffbe0ff */
[----:B------:R0:W-:Y:S01]  /*6270*/  @!P2 STG.E.U8 desc[UR36][R10.64+0x18], R57 ;  /* 0x000018390a00a986 */ /* 0x0001e2000c101124 */
[----:B------:R-:W-:Y:S01]  /*6280*/  @!P3 IADD3.X R13, R7, UR43, RZ, P5, !PT ;  /* 0x0000002b070dbc10 */ /* 0x000fe2000affe4ff */
[----:B-1----:R-:W-:Y:S01]  /*6290*/  @!P4 IMAD R5, R72, R22, RZ ;  /* 0x000000164805c224 */ /* 0x002fe200078e02ff */
[C---:B------:R-:W-:Y:S02]  /*62a0*/  ISETP.LT.OR P2, PT, R3.reuse, 0x22, !P1 ;  /* 0x000000220300780c */ /* 0x040fe40004f41670 */
[----:B------:R-:W-:Y:S01]  /*62b0*/  @!P4 IADD3 R14, P5, R8, UR44, RZ ;  /* 0x0000002c080ecc10 */ /* 0x000fe2000ffbe0ff */
        /* <DEDUP_REMOVED lines=49> */
[C---:B------:R-:W-:Y:S01]  /*65d0*/  ISETP.LT.OR P4, PT, R3.reuse, 0x39, !P1 ;  /* 0x000000390300780c */ /* 0x040fe20004f81670 */
[-C--:B--2---:R-:W-:Y:S01]  /*65e0*/  @!P2 IMAD R57, R82, R22.reuse, RZ ;  /* 0x000000165239a224 */ /* 0x084fe200078e02ff */
[C---:B------:R-:W-:Y:S02]  /*65f0*/  @!P2 IADD3 R10, P5, R6.reuse, UR44, RZ ;  /* 0x0000002c060aac10 */ /* 0x040fe4000ffbe0ff */
[----:B------:R-:W-:Y:S01]  /*6600*/  ISETP.LT.OR P1, PT, R3, 0x3a, !P1 ;  /* 0x0000003a0300780c */ /* 0x000fe20004f21670 */
[----:B------:R-:W-:Y:S01]  /*6610*/  @!P3 IMAD R83, R83, R22, RZ ;  /* 0x000000165353b224 */ /* 0x000fe200078e02ff */
[----:B------:R-:W-:Y:S02]  /*6620*/  @!P2 IADD3.X R11, R7, UR43, RZ, P5, !PT ;  /* 0x0000002b070bac10 */ /* 0x000fe4000affe4ff */
[----:B0-----:R-:W-:-:S03]  /*6630*/  @!P3 IADD3 R12, P5, R6, UR44, RZ ;  /* 0x0000002c060cbc10 */ /* 0x001fc6000ffbe0ff */
[----:B------:R0:W-:Y:S01]  /*6640*/  @!P2 STG.E.U8 desc[UR36][R10.64+0x30], R57 ;  /* 0x000030390a00a986 */ /* 0x0001e2000c101124 */
[----:B------:R-:W-:Y:S01]  /*6650*/  @!P3 IADD3.X R13, R7, UR43, RZ, P5, !PT ;  /* 0x0000002b070dbc10 */ /* 0x000fe2000affe4ff */
[-C--:B-1----:R-:W-:Y:S01]  /*6660*/  @!P4 IMAD R5, R84, R22.reuse, RZ ;  /* 0x000000165405c224 */ /* 0x082fe200078e02ff */
[C---:B------:R-:W-:Y:S02]  /*6670*/  ISETP.LT.OR P2, PT, R3.reuse, 0x39, !P0 ;  /* 0x000000390300780c */ /* 0x040fe40004741670 */
[C---:B------:R-:W-:Y:S01]  /*6680*/  @!P4 IADD3 R14, P5, R8.reuse, UR44, RZ ;  /* 0x0000002c080ecc10 */ /* 0x040fe2000ffbe0ff */
[----:B------:R1:W-:Y:S01]  /*6690*/  @!P3 STG.E.U8 desc[UR36][R12.64+0x31], R83 ;  /* 0x000031530c00b986 */ /* 0x0003e2000c101124 */
[----:B------:R-:W-:Y:S01]  /*66a0*/  ISETP.LT.OR P0, PT, R3, 0x3a, !P0 ;  /* 0x0000003a0300780c */ /* 0x000fe20004701670 */
[----:B------:R-:W-:Y:S01]  /*66b0*/  @!P1 IMAD R85, R85, R22, RZ ;  /* 0x0000001655559224 */ /* 0x000fe200078e02ff */
[----:B---3--:R-:W-:Y:S02]  /*66c0*/  @!P1 IADD3 R20, P3, R8, UR44, RZ ;  /* 0x0000002c08149c10 */ /* 0x008fe4000ff7e0ff */
[----:B------:R-:W-:-:S02]  /*66d0*/  @!P4 IADD3.X R15, R9, UR43, RZ, P5, !PT ;  /* 0x0000002b090fcc10 */ /* 0x000fc4000affe4ff */
[----:B------:R-:W-:Y:S02]  /*66e0*/  ISETP.GE.AND P5, PT, R4, 0x101, PT ;  /* 0x000001010400780c */ /* 0x000fe40003fa6270 */
[----:B------:R-:W-:Y:S01]  /*66f0*/  @!P1 IADD3.X R21, R9, UR43, RZ, P3, !PT ;  /* 0x0000002b09159c10 */ /* 0x000fe20009ffe4ff */
[----:B------:R-:W-:Y:S01]  /*6700*/  @!P4 STG.E.U8 desc[UR36][R14.64+0x38], R5 ;  /* 0x000038050e00c986 */ /* 0x000fe2000c101124 */
[----:B------:R-:W-:Y:S01]  /*6710*/  ISETP.LT.OR P3, PT, R3, 0x1, !P5 ;  /* 0x000000010300780c */ /* 0x000fe20006f61670 */
[-C--:B0-----:R-:W-:Y:S01]  /*6720*/  @!P2 IMAD R57, R86, R22.reuse, RZ ;  /* 0x000000165639a224 */ /* 0x081fe200078e02ff */
[C---:B------:R-:W-:Y:S01]  /*6730*/  @!P2 IADD3 R10, P4, R6.reuse, UR44, RZ ;  /* 0x0000002c060aac10 */ /* 0x040fe2000ff9e0ff */
[----:B------:R0:W-:Y:S01]  /*6740*/  @!P1 STG.E.U8 desc[UR36][R20.64+0x39], R85 ;  /* 0x0000395514009986 */ /* 0x0001e2000c101124 */
[----:B-1----:R-:W-:Y:S01]  /*6750*/  @!P0 IADD3 R12, P1, R6, UR44, RZ ;  /* 0x0000002c060c8c10 */ /* 0x002fe2000ff3e0ff */
[----:B------:R-:W-:Y:S01]  /*6760*/  @!P0 IMAD R87, R87, R22, RZ ;  /* 0x0000001657578224 */ /* 0x000fe200078e02ff */
[----:B------:R-:W-:-:S02]  /*6770*/  @!P2 IADD3.X R11, R7, UR43, RZ, P4, !PT ;  /* 0x0000002b070bac10 */ /* 0x000fc4000a7fe4ff */
[----:B------:R-:W-:Y:S02]  /*6780*/  @!P0 IADD3.X R13, R7, UR43, RZ, P1, !PT ;  /* 0x0000002b070d8c10 */ /* 0x000fe40008ffe4ff */
[C---:B------:R-:W-:Y:S01]  /*6790*/  ISETP.LT.OR P4, PT, R3.reuse, 0x2, !P5 ;  /* 0x000000020300780c */ /* 0x040fe20006f81670 */
[----:B------:R1:W-:Y:S01]  /*67a0*/  @!P2 STG.E.U8 desc[UR36][R10.64+0x38], R57 ;  /* 0x000038390a00a986 */ /* 0x0003e2000c101124 */
[----:B------:R-:W-:Y:S02]  /*67b0*/  ISETP.GE.AND P1, PT, R4, 0x109, PT ;  /* 0x000001090400780c */ /* 0x000fe40003f26270 */
[----:B------:R-:W-:Y:S01]  /*67c0*/  @!P3 IADD3 R4, P2, R8, UR41, RZ ;  /* 0x000000290804bc10 */ /* 0x000fe2000ff5e0ff */
[----:B------:R2:W-:Y:S01]  /*67d0*/  @!P0 STG.E.U8 desc[UR36][R12.64+0x39], R87 ;  /* 0x000039570c008986 */ /* 0x0005e2000c101124 */
[----:B------:R-:W-:Y:S01]  /*67e0*/  ISETP.LT.OR P0, PT, R3, 0x1, !P1 ;  /* 0x000000010300780c */ /* 0x000fe20004f01670 */
[----:B0-----:R-:W-:Y:S01]  /*67f0*/  @!P3 IMAD R21, R24, R22, RZ ;  /* 0x000000161815b224 */ /* 0x001fe200078e02ff */
[----:B------:R-:W-:-:S05]  /*6800*/  @!P3 IADD3.X R5, R9, UR40, RZ, P2, !PT ;  /* 0x000000280905bc10 */ /* 0x000fca00097fe4ff */
[----:B------:R-:W-:Y:S01]  /*6810*/  @!P3 STG.E.U8 desc[UR36][R4.64], R21 ;  /* 0x000000150400b986 */ /* 0x000fe2000c101124 */
[----:B------:R-:W-:Y:S01]  /*6820*/  @!P4 IADD3 R14, P2, R8, UR41, RZ ;  /* 0x00000029080ecc10 */ /* 0x000fe2000ff5e0ff */
[-C--:B------:R-:W-:Y:S01]  /*6830*/  @!P4 IMAD R25, R25, R22.reuse, RZ ;  /* 0x000000161919c224 */ /* 0x080fe200078e02ff */
[----:B------:R-:W-:Y:S02]  /*6840*/  ISETP.LT.OR P3, PT, R3, 0x2, !P1 ;  /* 0x000000020300780c */ /* 0x000fe40004f61670 */
[----:B------:R-:W-:Y:S01]  /*6850*/  @!P4 IADD3.X R15, R9, UR40, RZ, P2, !PT ;  /* 0x00000028090fcc10 */ /* 0x000fe200097fe4ff */
[----:B-1----:R-:W-:Y:S01]  /*6860*/  @!P0 IMAD R57, R26, R22, RZ ;  /* 0x000000161a398224 */ /* 0x002fe200078e02ff */
[----:B------:R-:W-:-:S03]  /*6870*/  @!P0 IADD3 R10, P2, R6, UR41, RZ ;  /* 0x00000029060a8c10 */ /* 0x000fc6000ff5e0ff */
[----:B------:R0:W-:Y:S01]  /*6880*/  @!P4 STG.E.U8 desc[UR36][R14.64+0x1], R25 ;  /* 0x000001190e00c986 */ /* 0x0001e2000c101124 */
[----:B------:R-:W-:Y:S02]  /*6890*/  @!P0 IADD3.X R11, R7, UR40, RZ, P2, !PT ;  /* 0x00000028070b8c10 */ /* 0x000fe400097fe4ff */
[----:B------:R-:W-:-:S03]  /*68a0*/  ISETP.LT.OR P4, PT, R3, 0x9, !P5 ;  /* 0x000000090300780c */ /* 0x000fc60006f81670 */
[----:B--2---:R-:W-:Y:S01]  /*68b0*/  @!P3 IADD3 R12, P2, R6, UR41, RZ ;  /* 0x00000029060cbc10 */ /* 0x004fe2000ff5e0ff */
[----:B------:R-:W-:Y:S01]  /*68c0*/  @!P0 STG.E.U8 desc[UR36][R10.64], R57 ;  /* 0x000000390a008986 */ /* 0x000fe2000c101124 */
[----:B------:R-:W-:Y:S01]  /*68d0*/  ISETP.LT.OR P0, PT, R3, 0xa, !P5 ;  /* 0x0000000a0300780c */ /* 0x000fe20006f01670 */
[----:B------:R-:W-:Y:S01]  /*68e0*/  @!P3 IMAD R27, R27, R22, RZ ;  /* 0x000000161b1bb224 */ /* 0x000fe200078e02ff */
[----:B------:R-:W-:-:S05]  /*68f0*/  @!P3 IADD3.X R13, R7, UR40, RZ, P2, !PT ;  /* 0x00000028070dbc10 */ /* 0x000fca00097fe4ff */
[----:B------:R1:W-:Y:S01]  /*6900*/  @!P3 STG.E.U8 desc[UR36][R12.64+0x1], R27 ;  /* 0x0000011b0c00b986 */ /* 0x0003e2000c101124 */
[----:B------:R-:W-:Y:S01]  /*6910*/  @!P4 IADD3 R20, P2, R8, UR41, RZ ;  /* 0x000000290814cc10 */ /* 0x000fe2000ff5e0ff */
[-C--:B0-----:R-:W-:Y:S01]  /*6920*/  @!P4 IMAD R25, R28, R22.reuse, RZ ;  /* 0x000000161c19c224 */ /* 0x081fe200078e02ff */
[----:B------:R-:W-:Y:S02]  /*6930*/  ISETP.LT.OR P3, PT, R3, 0x9, !P1 ;  /* 0x000000090300780c */ /* 0x000fe40004f61670 */
[----:B------:R-:W-:Y:S01]  /*6940*/  @!P4 IADD3.X R21, R9, UR40, RZ, P2, !PT ;  /* 0x000000280915cc10 */ /* 0x000fe200097fe4ff */
[----:B------:R-:W-:Y:S01]  /*6950*/  @!P0 IMAD R29, R29, R22, RZ ;  /* 0x000000161d1d8224 */ /* 0x000fe200078e02ff */
[----:B------:R-:W-:-:S03]  /*6960*/  @!P0 IADD3 R14, P2, R8, UR41, RZ ;  /* 0x00000029080e8c10 */ /* 0x000fc6000ff5e0ff */
[----:B------:R0:W-:Y:S01]  /*6970*/  @!P4 STG.E.U8 desc[UR36][R20.64+0x8], R25 ;  /* 0x000008191400c986 */ /* 0x0001e2000c101124 */
[----:B------:R-:W-:Y:S02]  /*6980*/  @!P0 IADD3.X R15, R9, UR40, RZ, P2, !PT ;  /* 0x00000028090f8c10 */ /* 0x000fe400097fe4ff */
[----:B------:R-:W-:-:S03]  /*6990*/  ISETP.LT.OR P4, PT, R3, 0xa, !P1 ;  /* 0x0000000a0300780c */ /* 0x000fc60004f81670 */
[----:B------:R-:W-:Y:S01]  /*69a0*/  @!P3 IADD3 R4, P2, R6, UR41, RZ ;  /* 0x000000290604bc10 */ /* 0x000fe2000ff5e0ff */
[----:B------:R2:W-:Y:S01]  /*69b0*/  @!P0 STG.E.U8 desc[UR36][R14.64+0x9], R29 ;  /* 0x0000091d0e008986 */ /* 0x0005e2000c101124 */
[----:B------:R-:W-:Y:S01]  /*69c0*/  ISETP.LT.OR P0, PT, R3, 0x11, !P5 ;  /* 0x000000110300780c */ /* 0x000fe20006f01670 */
[----:B-1----:R-:W-:Y:S01]  /*69d0*/  @!P3 IMAD R27, R30, R22, RZ ;  /* 0x000000161e1bb224 */ /* 0x002fe200078e02ff */
[----:B------:R-:W-:-:S05]  /*69e0*/  @!P3 IADD3.X R5, R7, UR40, RZ, P2, !PT ;  /* 0x000000280705bc10 */ /* 0x000fca00097fe4ff */
[----:B------:R1:W-:Y:S01]  /*69f0*/  @!P3 STG.E.U8 desc[UR36][R4.64+0x8], R27 ;  /* 0x0000081b0400b986 */ /* 0x0003e2000c101124 */
[----:B------:R-:W-:Y:S01]  /*6a00*/  @!P4 IADD3 R10, P2, R6, UR41, RZ ;  /* 0x00000029060acc10 */ /* 0x000fe2000ff5e0ff */
[-C--:B------:R-:W-:Y:S01]  /*6a10*/  @!P4 IMAD R31, R31, R22.reuse, RZ ;  /* 0x000000161f1fc224 */ /* 0x080fe200078e02ff */
[----:B------:R-:W-:Y:S02]  /*6a20*/  ISETP.LT.OR P3, PT, R3, 0x12, !P5 ;  /* 0x000000120300780c */ /* 0x000fe40006f61670 */
[----:B------:R-:W-:Y:S01]  /*6a30*/  @!P4 IADD3.X R11, R7, UR40, RZ, P2, !PT ;  /* 0x00000028070bcc10 */ /* 0x000fe200097fe4ff */
[----:B0-----:R-:W-:Y:S01]  /*6a40*/  @!P0 IMAD R21, R32, R22, RZ ;  /* 0x0000001620158224 */ /* 0x001fe200078e02ff */
[----:B------:R-:W-:-:S03]  /*6a50*/  @!P0 IADD3 R12, P2, R8, UR41, RZ ;  /* 0x00000029080c8c10 */ /* 0x000fc6000ff5e0ff */
[----:B------:R0:W-:Y:S01]  /*6a60*/  @!P4 STG.E.U8 desc[UR36][R10.64+0x9], R31 ;  /* 0x0000091f0a00c986 */ /* 0x0001e2000c101124 */
[----:B------:R-:W-:Y:S02]  /*6a70*/  @!P0 IADD3.X R13, R9, UR40, RZ, P2, !PT ;  /* 0x00000028090d8c10 */ /* 0x000fe400097fe4ff */
[----:B------:R-:W-:-:S03]  /*6a80*/  ISETP.LT.OR P4, PT, R3, 0x11, !P1 ;  /* 0x000000110300780c */ /* 0x000fc60004f81670 */
[----:B--2---:R-:W-:Y:S01]  /*6a90*/  @!P3 IADD3 R14, P2, R8, UR41, RZ ;  /* 0x00000029080ebc10 */ /* 0x004fe2000ff5e0ff */
[----:B------:R2:W-:Y:S01]  /*6aa0*/  @!P0 STG.E.U8 desc[UR36][R12.64+0x10], R21 ;  /* 0x000010150c008986 */ /* 0x0005e2000c101124 */
[----:B------:R-:W-:Y:S01]  /*6ab0*/  ISETP.LT.OR P0, PT, R3, 0x12, !P1 ;  /* 0x000000120300780c */ /* 0x000fe20004f01670 */
[----:B------:R-:W-:Y:S01]  /*6ac0*/  @!P3 IMAD R33, R33, R22, RZ ;  /* 0x000000162121b224 */ /* 0x000fe200078e02ff */
[----:B------:R-:W-:-:S05]  /*6ad0*/  @!P3 IADD3.X R15, R9, UR40, RZ, P2, !PT ;  /* 0x00000028090fbc10 */ /* 0x000fca00097fe4ff */
[----:B------:R3:W-:Y:S01]  /*6ae0*/  @!P3 STG.E.U8 desc[UR36][R14.64+0x11], R33 ;  /* 0x000011210e00b986 */ /* 0x0007e2000c101124 */
[----:B-1----:R-:W-:Y:S01]  /*6af0*/  @!P4 IADD3 R4, P2, R6, UR41, RZ ;  /* 0x000000290604cc10 */ /* 0x002fe2000ff5e0ff */
[-C--:B------:R-:W-:Y:S01]  /*6b00*/  @!P4 IMAD R25, R34, R22.reuse, RZ ;  /* 0x000000162219c224 */ /* 0x080fe200078e02ff */
[----:B------:R-:W-:Y:S02]  /*6b10*/  ISETP.LT.OR P3, PT, R3, 0x19, !P5 ;  /* 0x000000190300780c */ /* 0x000fe40006f61670 */
[----:B------:R-:W-:Y:S01]  /*6b20*/  @!P4 IADD3.X R5, R7, UR40, RZ, P2, !PT ;  /* 0x000000280705cc10 */ /* 0x000fe200097fe4ff */
[----:B------:R-:W-:Y:S01]  /*6b30*/  @!P0 IMAD R35, R35, R22, RZ ;  /* 0x0000001623238224 */ /* 0x000fe200078e02ff */
[----:B0-----:R-:W-:-:S03]  /*6b40*/  @!P0 IADD3 R10, P2, R6, UR41, RZ ;  /* 0x00000029060a8c10 */ /* 0x001fc6000ff5e0ff */
        /* <DEDUP_REMOVED lines=9> */
[----:B---3--:R-:W-:Y:S01]  /*6be0*/  @!P4 IADD3 R14, P2, R8, UR41, RZ ;  /* 0x00000029080ecc10 */ /* 0x008fe2000ff5e0ff */
        /* <DEDUP_REMOVED lines=8> */
[----:B-1----:R-:W-:Y:S01]  /*6c70*/  @!P3 IADD3 R10, P2, R6, UR41, RZ ;  /* 0x00000029060abc10 */ /* 0x002fe2000ff5e0ff */
[----:B------:R1:W-:Y:S01]  /*6c80*/  @!P0 STG.E.U8 desc[UR36][R4.64+0x18], R25 ;  /* 0x0000181904008986 */ /* 0x0003e2000c101124 */
[----:B------:R-:W-:Y:S01]  /*6c90*/  ISETP.LT.OR P0, PT, R3, 0x22, !P5 ;  /* 0x000000220300780c */ /* 0x000fe20006f01670 */
[----:B------:R-:W-:Y:S01]  /*6ca0*/  @!P3 IMAD R39, R39, R22, RZ ;  /* 0x000000162727b224 */ /* 0x000fe200078e02ff */
[----:B------:R-:W-:-:S05]  /*6cb0*/  @!P3 IADD3.X R11, R7, UR40, RZ, P2, !PT ;  /* 0x00000028070bbc10 */ /* 0x000fca00097fe4ff */
[----:B------:R3:W-:Y:S01]  /*6cc0*/  @!P3 STG.E.U8 desc[UR36][R10.64+0x19], R39 ;  /* 0x000019270a00b986 */ /* 0x0007e2000c101124 */
[----:B--2---:R-:W-:Y:S01]  /*6cd0*/  @!P4 IADD3 R12, P2, R8, UR41, RZ ;  /* 0x00000029080ccc10 */ /* 0x004fe2000ff5e0ff */
        /* <DEDUP_REMOVED lines=52> */
[C---:B------:R-:W-:Y:S02]  /*7020*/  ISETP.LT.OR P2, PT, R3.reuse, 0x39, !P5 ;  /* 0x000000390300780c */ /* 0x040fe40006f41670 */
[----:B------:R-:W-:Y:S01]  /*7030*/  ISETP.LT.OR P5, PT, R3, 0x3a, !P5 ;  /* 0x0000003a0300780c */ /* 0x000fe20006fa1670 */
[----:B------:R3:W-:Y:S01]  /*7040*/  @!P0 STG.E.U8 desc[UR36][R4.64+0x30], R25 ;  /* 0x0000301904008986 */ /* 0x0007e2000c101124 */
[----:B-1----:R-:W-:Y:S01]  /*7050*/  @!P3 IADD3 R10, P4, R6, UR41, RZ ;  /* 0x00000029060abc10 */ /* 0x002fe2000ff9e0ff */
[----:B------:R-:W-:Y:S01]  /*7060*/  @!P3 IMAD R51, R51, R22, RZ ;  /* 0x000000163333b224 */ /* 0x000fe200078e02ff */
[C---:B------:R-:W-:Y:S02]  /*7070*/  ISETP.LT.OR P0, PT, R3.reuse, 0x39, !P1 ;  /* 0x000000390300780c */ /* 0x040fe40004f01670 */
[----:B------:R-:W-:-:S02]  /*7080*/  ISETP.LT.OR P1, PT, R3, 0x3a, !P1 ;  /* 0x0000003a0300780c */ /* 0x000fc40004f21670 */
[----:B------:R-:W-:-:S03]  /*7090*/  @!P3 IADD3.X R11, R7, UR40, RZ, P4, !PT ;  /* 0x00000028070bbc10 */ /* 0x000fc6000a7fe4ff */
[-C--:B------:R-:W-:Y:S02]  /*70a0*/  @!P2 IMAD R3, R52, R22.reuse, RZ ;  /* 0x000000163403a224 */ /* 0x080fe400078e02ff */
[----:B------:R4:W-:Y:S01]  /*70b0*/  @!P3 STG.E.U8 desc[UR36][R10.64+0x31], R51 ;  /* 0x000031330a00b986 */ /* 0x0009e2000c101124 */
[C---:B--2---:R-:W-:Y:S01]  /*70c0*/  @!P2 IADD3 R12, P3, R8.reuse, UR41, RZ ;  /* 0x00000029080cac10 */ /* 0x044fe2000ff7e0ff */
[-C--:B------:R-:W-:Y:S01]  /*70d0*/  @!P5 IMAD R53, R53, R22.reuse, RZ ;  /* 0x000000163535d224 */ /* 0x080fe200078e02ff */
[----:B------:R-:W-:Y:S01]  /*70e0*/  @!P5 IADD3 R8, P4, R8, UR41, RZ ;  /* 0x000000290808dc10 */ /* 0x000fe2000ff9e0ff */
[-C--:B0-----:R-:W-:Y:S01]  /*70f0*/  @!P0 IMAD R15, R54, R22.reuse, RZ ;  /* 0x00000016360f8224 */ /* 0x081fe200078e02ff */
[----:B------:R-:W-:Y:S01]  /*7100*/  @!P2 IADD3.X R13, R9, UR40, RZ, P3, !PT ;  /* 0x00000028090dac10 */ /* 0x000fe20009ffe4ff */
[----:B------:R-:W-:Y:S01]  /*7110*/  @!P1 IMAD R55, R55, R22, RZ ;  /* 0x0000001637379224 */ /* 0x000fe200078e02ff */
[----:B------:R-:W-:Y:S02]  /*7120*/  @!P5 IADD3.X R9, R9, UR40, RZ, P4, !PT ;  /* 0x000000280909dc10 */ /* 0x000fe4000a7fe4ff */
[C---:B---3--:R-:W-:Y:S01]  /*7130*/  @!P0 IADD3 R4, P3, R6.reuse, UR41, RZ ;  /* 0x0000002906048c10 */ /* 0x048fe2000ff7e0ff */
[----:B------:R4:W-:Y:S01]  /*7140*/  @!P2 STG.E.U8 desc[UR36][R12.64+0x38], R3 ;  /* 0x000038030c00a986 */ /* 0x0009e2000c101124 */
[----:B------:R-:W-:-:S02]  /*7150*/  @!P1 IADD3 R6, P4, R6, UR41, RZ ;  /* 0x0000002906069c10 */ /* 0x000fc4000ff9e0ff */
[C---:B------:R-:W-:Y:S01]  /*7160*/  @!P0 IADD3.X R5, R7.reuse, UR40, RZ, P3, !PT ;  /* 0x0000002807058c10 */ /* 0x040fe20009ffe4ff */
[----:B------:R4:W-:Y:S01]  /*7170*/  @!P5 STG.E.U8 desc[UR36][R8.64+0x39], R53 ;  /* 0x000039350800d986 */ /* 0x0009e2000c101124 */
[----:B------:R-:W-:-:S03]  /*7180*/  @!P1 IADD3.X R7, R7, UR40, RZ, P4, !PT ;  /* 0x0000002807079c10 */ /* 0x000fc6000a7fe4ff */
[----:B------:R4:W-:Y:S04]  /*7190*/  @!P0 STG.E.U8 desc[UR36][R4.64+0x38], R15 ;  /* 0x0000380f04008986 */ /* 0x0009e8000c101124 */
[----:B------:R4:W-:Y:S02]  /*71a0*/  @!P1 STG.E.U8 desc[UR36][R6.64+0x39], R55 ;  /* 0x0000393706009986 */ /* 0x0009e4000c101124 */
.L_x_44:
[----:B------:R-:W-:Y:S05]  /*71b0*/  BSYNC B0 ;  /* 0x0000000000007941 */ /* 0x000fea0003800000 */
.L_x_28:
[----:B------:R-:W-:Y:S01]  /*71c0*/  ULDC UR4, c[0x0][0xc] ;  /* 0x0000030000047ab9 */ /* 0x000fe20000000800 */
[----:B------:R-:W-:Y:S01]  /*71d0*/  ULDC UR5, c[0x0][0x10] ;  /* 0x0000040000057ab9 */ /* 0x000fe20000000800 */
[----:B----4-:R-:W2:Y:S01]  /*71e0*/  LDC R3, c[0x0][0x14] ;  /* 0x00000500ff037b82 */ /* 0x010ea20000000800 */
[----:B------:R-:W-:Y:S01]  /*71f0*/  UIMAD.WIDE.U32 UR4, UR4, UR5, URZ ;  /* 0x00000005040472a5 */ /* 0x000fe2000f8e003f */
[----:B------:R-:W-:Y:S02]  /*7200*/  IMAD.MOV.U32 R121, RZ, RZ, -0x1 ;  /* 0xffffffffff797424 */ /* 0x000fe400078e00ff */
[----:B------:R-:W-:-:S03]  /*7210*/  IMAD.MOV.U32 R122, RZ, RZ, -0x1 ;  /* 0xffffffffff7a7424 */ /* 0x000fc600078e00ff */
[----:B--2---:R-:W-:-:S04]  /*7220*/  IMAD.WIDE.U32 R16, R3, UR4, R16 ;  /* 0x0000000403107c25 */ /* 0x004fc8000f8e0010 */
[----:B------:R-:W-:Y:S01]  /*7230*/  IMAD R3, R3, UR5, RZ ;  /* 0x0000000503037c24 */ /* 0x000fe2000f8e02ff */
[----:B------:R-:W-:Y:S02]  /*7240*/  ULDC.64 UR4, c[0x0][0x650] ;  /* 0x0001940000047ab9 */ /* 0x000fe40000000a00 */
[----:B------:R-:W-:Y:S01]  /*7250*/  ISETP.GE.U32.AND P0, PT, R16, UR4, PT ;  /* 0x0000000410007c0c */ /* 0x000fe2000bf06070 */
[--C-:B------:R-:W-:Y:S01]  /*7260*/  IMAD.IADD R17, R17, 0x1, R3.reuse ;  /* 0x0000000111117824 */ /* 0x100fe200078e0203 */
[----:B------:R-:W-:-:S04]  /*7270*/  PRMT R3, RZ, 0x7610, R3 ;  /* 0x00007610ff037816 */ /* 0x000fc80000000003 */
[----:B------:R-:W-:-:S13]  /*7280*/  ISETP.GE.U32.AND.EX P0, PT, R17, UR5, PT, P0 ;  /* 0x0000000511007c0c */ /* 0x000fda000bf06100 */
[----:B------:R-:W-:Y:S05]  /*7290*/  @P0 BRA `(.L_x_45) ;  /* 0x0000000400640947 */ /* 0x000fea0003800000 */
[----:B------:R-:W2:Y:S01]  /*72a0*/  S2R R12, SR_CTAID.X ;  /* 0x00000000000c7919 */ /* 0x000ea20000002500 */
[----:B------:R-:W3:Y:S01]  /*72b0*/  LDC.64 R10, c[0x0][0x628] ;  /* 0x00018a00ff0a7b82 */ /* 0x000ee20000000a00 */
[----:B------:R-:W-:Y:S01]  /*72c0*/  ULDC UR4, c[0x0][0x150] ;  /* 0x0000540000047ab9 */ /* 0x000fe20000000800 */
[----:B------:R-:W-:Y:S01]  /*72d0*/  IMAD.MOV.U32 R8, RZ, RZ, R16 ;  /* 0x000000ffff087224 */ /* 0x000fe200078e0010 */
[----:B------:R-:W4:Y:S01]  /*72e0*/  S2R R24, SR_CTAID.Y ;  /* 0x0000000000187919 */ /* 0x000f220000002600 */
[----:B------:R-:W-:-:S04]  /*72f0*/  IMAD.MOV.U32 R9, RZ, RZ, R17 ;  /* 0x000000ffff097224 */ /* 0x000fc800078e0011 */
[----:B------:R-:W0:Y:S08]  /*7300*/  LDC R21, c[0x0][0x144] ;  /* 0x00005100ff157b82 */ /* 0x000e300000000800 */
[----:B------:R-:W0:Y:S08]  /*7310*/  LDC R0, c[0x0][0x630] ;  /* 0x00018c00ff007b82 */ /* 0x000e300000000800 */
[----:B------:R-:W0:Y:S01]  /*7320*/  LDC.64 R14, c[0x0][0x620] ;  /* 0x00018800ff0e7b82 */ /* 0x000e220000000a00 */
[----:B---3--:R-:W-:-:S04]  /*7330*/  ISETP.NE.U32.AND P0, PT, R10, RZ, PT ;  /* 0x000000ff0a00720c */ /* 0x008fc80003f05070 */
[----:B------:R-:W-:Y:S02]  /*7340*/  ISETP.NE.AND.EX P0, PT, R11, RZ, PT, P0 ;  /* 0x000000ff0b00720c */ /* 0x000fe40003f05300 */
[----:B--2---:R-:W-:-:S05]  /*7350*/  I2FP.F32.U32 R3, R12 ;  /* 0x0000000c00037245 */ /* 0x004fca0000201000 */
[----:B------:R-:W-:-:S04]  /*7360*/  FMUL R3, R3, UR4 ;  /* 0x0000000403037c20 */ /* 0x000fc80008400000 */
[----:B------:R2:W3:Y:S02]  /*7370*/  F2I.U32.TRUNC.NTZ R20, R3 ;  /* 0x0000000300147305 */ /* 0x0004e4000020f000 */
[----:B----4-:R-:W-:Y:S05]  /*7380*/  @!P0 BRA `(.L_x_46) ;  /* 0x0000000000288947 */ /* 0x010fea0003800000 */
[----:B--2---:R-:W2:Y:S02]  /*7390*/  LDC R3, c[0x0][0x634] ;  /* 0x00018d00ff037b82 */ /* 0x004ea40000000800 */
[----:B--2---:R-:W-:-:S05]  /*73a0*/  IADD3 R3, P0, R16, R3, RZ ;  /* 0x0000000310037210 */ /* 0x004fca0007f1e0ff */
[----:B------:R-:W-:-:S04]  /*73b0*/  IMAD.X R13, RZ, RZ, R17, P0 ;  /* 0x000000ffff0d7224 */ /* 0x000fc800000e0611 */
[----:B-1----:R-:W-:-:S04]  /*73c0*/  IMAD.WIDE.U32 R4, R13, R10, RZ ;  /* 0x0000000a0d047225 */ /* 0x002fc800078e00ff */
[----:B------:R-:W-:-:S04]  /*73d0*/  IMAD.WIDE.U32 R6, P0, R3, R11, R4 ;  /* 0x0000000b03067225 */ /* 0x000fc80007800004 */
[----:B------:R-:W-:-:S04]  /*73e0*/  IMAD.WIDE.U32 R4, R3, R10, RZ ;  /* 0x0000000a03047225 */ /* 0x000fc800078e00ff */
[----:B------:R-:W-:Y:S01]  /*73f0*/  IMAD.X R9, RZ, RZ, RZ, P0 ;  /* 0x000000ffff097224 */ /* 0x000fe200000e06ff */
[----:B------:R-:W-:Y:S01]  /*7400*/  IADD3 RZ, P0, R5, R6, RZ ;  /* 0x0000000605ff7210 */ /* 0x000fe20007f1e0ff */
[----:B------:R-:W-:-:S04]  /*7410*/  IMAD.MOV.U32 R8, RZ, RZ, R7 ;  /* 0x000000ffff087224 */ /* 0x000fc800078e0007 */
[----:B------:R-:W-:-:S08]  /*7420*/  IMAD.WIDE.U32.X R8, R13, R11, R8, P0 ;  /* 0x0000000b0d087225 */ /* 0x000fd000000e0408 */
.L_x_46:
[----:B------:R-:W4:Y:S01]  /*7430*/  LDC.64 R28, c[0x0][0x640] ;  /* 0x00019000ff1c7b82 */ /* 0x000f220000000a00 */
[-CC-:B0-----:R-:W-:Y:S01]  /*7440*/  SHF.R.U64 R122, R8, R0.reuse, R9.reuse ;  /* 0x00000000087a7219 */ /* 0x181fe20000001209 */
[----:B---3--:R-:W-:Y:S01]  /*7450*/  IMAD.MOV R20, RZ, RZ, -R20 ;  /* 0x000000ffff147224 */ /* 0x008fe200078e0a14 */
[----:B------:R-:W-:Y:S01]  /*7460*/  SHF.R.U32.HI R0, RZ, R0, R9 ;  /* 0x00000000ff007219 */ /* 0x000fe20000011609 */
[----:B------:R-:W-:Y:S01]  /*7470*/  ULDC UR4, c[0x0][0x154] ;  /* 0x0000550000047ab9 */ /* 0x000fe20000000800 */
[----:B--2---:R-:W-:Y:S01]  /*7480*/  IADD3 R3, P0, RZ, -R122, RZ ;  /* 0x8000007aff037210 */ /* 0x004fe20007f1e0ff */
[----:B------:R-:W-:Y:S02]  /*7490*/  IMAD R21, R21, R20, R12 ;  /* 0x0000001415157224 */ /* 0x000fe400078e020c */
[----:B------:R-:W0:Y:S01]  /*74a0*/  LDC R6, c[0x0][0x618] ;  /* 0x00018600ff067b82 */ /* 0x000e220000000800 */
[----:B------:R-:W-:Y:S02]  /*74b0*/  IMAD.MOV.U32 R7, RZ, RZ, 0x1 ;  /* 0x00000001ff077424 */ /* 0x000fe400078e00ff */
[----:B-1----:R-:W-:-:S04]  /*74c0*/  IMAD.X R5, RZ, RZ, ~R0, P0 ;  /* 0x000000ffff057224 */ /* 0x002fc800000e0e00 */
[-C--:B------:R-:W-:Y:S01]  /*74d0*/  IMAD R0, R5, R14.reuse, RZ ;  /* 0x0000000e05007224 */ /* 0x080fe200078e02ff */
[----:B------:R-:W1:Y:S01]  /*74e0*/  LDC R8, c[0x0][0x608] ;  /* 0x00018200ff087b82 */ /* 0x000e620000000800 */
[----:B------:R-:W-:-:S04]  /*74f0*/  IMAD.WIDE.U32 R4, R3, R14, R16 ;  /* 0x0000000e03047225 */ /* 0x000fc800078e0010 */
[----:B------:R-:W-:Y:S01]  /*7500*/  IMAD R3, R3, R15, R0 ;  /* 0x0000000f03037224 */ /* 0x000fe200078e0200 */
[----:B------:R-:W-:Y:S02]  /*7510*/  I2FP.F32.U32 R0, R24 ;  /* 0x0000001800007245 */ /* 0x000fe40000201000 */
[----:B------:R-:W2:Y:S01]  /*7520*/  LDC R26, c[0x0][0x658] ;  /* 0x00019600ff1a7b82 */ /* 0x000ea20000000800 */
[----:B------:R-:W-:Y:S01]  /*7530*/  IMAD.IADD R3, R5, 0x1, R3 ;  /* 0x0000000105037824 */ /* 0x000fe200078e0203 */
[----:B----4-:R-:W-:Y:S01]  /*7540*/  ISETP.NE.U32.AND P0, PT, R28, RZ, PT ;  /* 0x000000ff1c00720c */ /* 0x010fe20003f05070 */
[----:B------:R-:W-:Y:S01]  /*7550*/  FMUL R0, R0, UR4 ;  /* 0x0000000400007c20 */ /* 0x000fe20008400000 */
[----:B------:R-:W-:Y:S02]  /*7560*/  IMAD.MOV.U32 R5, RZ, RZ, -0x1 ;  /* 0xffffffffff057424 */ /* 0x000fe400078e00ff */
[----:B------:R-:W-:Y:S01]  /*7570*/  ISETP.NE.AND.EX P0, PT, R29, RZ, PT, P0 ;  /* 0x000000ff1d00720c */ /* 0x000fe20003f05300 */
[----:B------:R3:W4:Y:S01]  /*7580*/  F2I.U32.TRUNC.NTZ R13, R0 ;  /* 0x00000000000d7305 */ /* 0x000722000020f000 */
[----:B------:R-:W3:Y:S01]  /*7590*/  LDC R15, c[0x0][0x148] ;  /* 0x00005200ff0f7b82 */ /* 0x000ee20000000800 */
[----:B0-----:R-:W-:-:S02]  /*75a0*/  SHF.R.U64 R12, R4, R6, R3 ;  /* 0x00000006040c7219 */ /* 0x001fc40000001203 */
[----:B------:R-:W-:-:S05]  /*75b0*/  SHF.R.U32.HI R3, RZ, R6, R3 ;  /* 0x00000006ff037219 */ /* 0x000fca0000011603 */
[----:B------:R-:W0:Y:S01]  /*75c0*/  LDC R20, c[0x0][0x600] ;  /* 0x00018000ff147b82 */ /* 0x000e220000000800 */
[-CC-:B-1----:R-:W-:Y:S02]  /*75d0*/  SHF.R.U64 R10, R12, R8.reuse, R3.reuse ;  /* 0x000000080c0a7219 */ /* 0x182fe40000001203 */
[----:B------:R-:W-:-:S05]  /*75e0*/  SHF.R.U32.HI R3, RZ, R8, R3 ;  /* 0x00000008ff037219 */ /* 0x000fca0000011603 */
[----:B------:R-:W1:Y:S01]  /*75f0*/  LDC R27, c[0x0][0x648] ;  /* 0x00019200ff1b7b82 */ /* 0x000e620000000800 */
[-C--:B--2---:R-:W-:Y:S02]  /*7600*/  SHF.L.U32 R4, R5, R26.reuse, RZ ;  /* 0x0000001a05047219 */ /* 0x084fe400000006ff */
[-CC-:B------:R-:W-:Y:S02]  /*7610*/  SHF.R.U64 R14, R10, R26.reuse, R3.reuse ;  /* 0x0000001a0a0e7219 */ /* 0x180fe40000001203 */
[----:B------:R-:W-:Y:S02]  /*7620*/  SHF.R.U32.HI R5, RZ, R26, R3 ;  /* 0x0000001aff057219 */ /* 0x000fe40000011603 */
[----:B------:R-:W-:Y:S01]  /*7630*/  LOP3.LUT R25, RZ, R4, RZ, 0x33, !PT ;  /* 0x00000004ff197212 */ /* 0x000fe200078e33ff */
[----:B------:R-:W2:Y:S01]  /*7640*/  LDC R30, c[0x0][0x638] ;  /* 0x00018e00ff1e7b82 */ /* 0x000ea20000000800 */
[----:B------:R-:W-:Y:S01]  /*7650*/  SHF.L.U32 R26, R7, R26, RZ ;  /* 0x0000001a071a7219 */ /* 0x000fe200000006ff */
[----:B------:R-:W-:-:S06]  /*7660*/  IMAD.MOV.U32 R4, RZ, RZ, R14 ;  /* 0x000000ffff047224 */ /* 0x000fcc00078e000e */
[----:B------:R-:W0:Y:S01]  /*7670*/  LDC R31, c[0x0][0x610] ;  /* 0x00018400ff1f7b82 */ /* 0x000e220000000800 */
[----:B----4-:R-:W-:Y:S05]  /*7680*/  @!P0 BRA `(.L_x_47) ;  /* 0x0000000000288947 */ /* 0x010fea0003800000 */
[----:B------:R-:W4:Y:S02]  /*7690*/  LDC R3, c[0x0][0x64c] ;  /* 0x00019300ff037b82 */ /* 0x000f240000000800 */
[----:B----4-:R-:W-:-:S05]  /*76a0*/  IADD3 R3, P0, R14, R3, RZ ;  /* 0x000000030e037210 */ /* 0x010fca0007f1e0ff */
        /* <DEDUP_REMOVED lines=8> */
.L_x_47:
[----:B------:R-:W-:Y:S01]  /*7730*/  ISETP.NE.AND P0, PT, R2, 0x1, PT ;  /* 0x000000010200780c */ /* 0x000fe20003f05270 */
[----:B0-----:R-:W-:Y:S01]  /*7740*/  VIADD R7, R20, 0xffffffff ;  /* 0xffffffff14077836 */ /* 0x001fe20000000000 */
[----:B-1-3--:R-:W-:Y:S01]  /*7750*/  SHF.R.U64 R0, R4, R27, R5 ;  /* 0x0000001b04007219 */ /* 0x00afe20000001205 */
[----:B------:R-:W-:Y:S01]  /*7760*/  IMAD.MOV R13, RZ, RZ, -R13 ;  /* 0x000000ffff0d7224 */ /* 0x000fe200078e0a0d */
[----:B------:R-:W-:Y:S01]  /*7770*/  LOP3.LUT R5, R10, R25, RZ, 0xc0, !PT ;  /* 0x000000190a057212 */ /* 0x000fe200078ec0ff */
[----:B------:R-:W-:Y:S01]  /*7780*/  IMAD.MOV.U32 R4, RZ, RZ, 0x1 ;  /* 0x00000001ff047424 */ /* 0x000fe200078e00ff */
[----:B------:R-:W-:Y:S01]  /*7790*/  LOP3.LUT R12, R12, R7, RZ, 0xc0, !PT ;  /* 0x000000070c0c7212 */ /* 0x000fe200078ec0ff */
[----:B------:R-:W-:Y:S02]  /*77a0*/  IMAD.MOV R3, RZ, RZ, -R0 ;  /* 0x000000ffff037224 */ /* 0x000fe400078e0a00 */
[----:B------:R-:W-:Y:S02]  /*77b0*/  IMAD R0, R26, R0, R5 ;  /* 0x000000001a007224 */ /* 0x000fe400078e0205 */
[----:B--2---:R-:W-:-:S02]  /*77c0*/  IMAD R3, R3, R30, R14 ;  /* 0x0000001e03037224 */ /* 0x004fc400078e020e */
[----:B------:R-:W-:Y:S02]  /*77d0*/  @P0 IMAD R21, R15, R13, R24 ;  /* 0x0000000d0f150224 */ /* 0x000fe400078e0218 */
[----:B------:R-:W-:Y:S01]  /*77e0*/  IMAD R5, R3, R20, R12 ;  /* 0x0000001403057224 */ /* 0x000fe200078e020c */
[----:B------:R-:W-:Y:S01]  /*77f0*/  PRMT R3, R4, 0x7610, R3 ;  /* 0x0000761004037816 */ /* 0x000fe20000000003 */
[----:B------:R-:W-:-:S05]  /*7800*/  IMAD R0, R0, R31, R21 ;  /* 0x0000001f00007224 */ /* 0x000fca00078e0215 */
[----:B------:R-:W-:Y:S02]  /*7810*/  SEL R121, R5, R0, !P0 ;  /* 0x0000000005797207 */ /* 0x000fe40004000000 */
[----:B------:R-:W-:-:S07]  /*7820*/  SEL R0, R0, R5, !P0 ;  /* 0x0000000500007207 */ /* 0x000fce0004000000 */
.L_x_45:
[----:B------:R-:W-:Y:S01]  /*7830*/  LOP3.LUT P0, RZ, R3, 0xff, RZ, 0xc0, !PT ;  /* 0x000000ff03ff7812 */ /* 0x000fe2000780c0ff */
[----:B------:R-:W-:-:S12]  /*7840*/  IMAD.MOV.U32 R123, RZ, RZ, R0 ;  /* 0x000000ffff7b7224 */ /* 0x000fd800078e0000 */
[----:B------:R-:W-:Y:S05]  /*7850*/  @P0 BRA `(.L_x_48) ;  /* 0xffffff9400cc0947 */ /* 0x000fea000383ffff */
[----:B------:R-:W-:Y:S05]  /*7860*/  EXIT ;  /* 0x000000000000794d */ /* 0x000fea0003800000 */
.L_x_3:
[----:B0-----:R-:W-:Y:S01]  /*7870*/  ULDC.64 UR4, c[0x0][0x650] ;  /* 0x0001940000047ab9 */ /* 0x001fe20000000a00 */
        /* <DEDUP_REMOVED lines=25> */
.L_x_50:
[--C-:B------:R-:W-:Y:S01]  /*7a10*/  SHF.R.U64 R12, R10, R14, R11.reuse ;  /* 0x0000000e0a0c7219 */ /* 0x100fe2000000120b */
[----:B------:R-:W0:Y:S01]  /*7a20*/  LDC R22, c[0x0][0x618] ;  /* 0x00018600ff167b82 */ /* 0x000e220000000800 */
[----:B------:R-:W-:Y:S01]  /*7a30*/  I2FP.F32.U32 R6, R4 ;  /* 0x0000000400067245 */ /* 0x000fe20000201000 */
[----:B------:R-:W-:Y:S01]  /*7a40*/  ULDC UR4, c[0x0][0x150] ;  /* 0x0000540000047ab9 */ /* 0x000fe20000000800 */
[----:B------:R-:W-:Y:S02]  /*7a50*/  SHF.R.U32.HI R5, RZ, R14, R11 ;  /* 0x0000000eff057219 */ /* 0x000fe4000001160b */
[----:B------:R-:W-:Y:S01]  /*7a60*/  IADD3 R9, P0, RZ, -R12, RZ ;  /* 0x8000000cff097210 */ /* 0x000fe20007f1e0ff */
[----:B------:R-:W-:Y:S01]  /*7a70*/  FMUL R11, R6, UR4 ;  /* 0x00000004060b7c20 */ /* 0x000fe20008400000 */
[----:B------:R-:W-:Y:S01]  /*7a80*/  ULDC UR4, c[0x0][0x154] ;  /* 0x0000550000047ab9 */ /* 0x000fe20000000800 */
[----:B------:R-:W1:Y:S02]  /*7a90*/  LDC.64 R24, c[0x0][0x640] ;  /* 0x00019000ff187b82 */ /* 0x000e640000000a00 */
[----:B------:R-:W-:-:S02]  /*7aa0*/  IMAD.X R5, RZ, RZ, ~R5, P0 ;  /* 0x000000ffff057224 */ /* 0x000fc400000e0e05 */
[----:B------:R-:W2:Y:S01]  /*7ab0*/  F2I.U32.TRUNC.NTZ R11, R11 ;  /* 0x0000000b000b7305 */ /* 0x000ea2000020f000 */
[----:B------:R-:W-:-:S03]  /*7ac0*/  IMAD.WIDE.U32 R6, R9, R20, R16 ;  /* 0x0000001409067225 */ /* 0x000fc600078e0010 */
[----:B------:R-:W3:Y:S01]  /*7ad0*/  LDC R13, c[0x0][0x144] ;  /* 0x00005100ff0d7b82 */ /* 0x000ee20000000800 */
[----:B------:R-:W-:-:S04]  /*7ae0*/  IMAD R8, R5, R20, RZ ;  /* 0x0000001405087224 */ /* 0x000fc800078e02ff */
[----:B------:R-:W-:Y:S02]  /*7af0*/  IMAD R5, R9, R21, R8 ;  /* 0x0000001509057224 */ /* 0x000fe400078e0208 */
[----:B------:R-:W-:Y:S01]  /*7b00*/  IMAD.MOV.U32 R8, RZ, RZ, -0x1 ;  /* 0xffffffffff087424 */ /* 0x000fe200078e00ff */
[----:B------:R-:W4:Y:S01]  /*7b10*/  LDC R14, c[0x0][0x608] ;  /* 0x00018200ff0e7b82 */ /* 0x000f220000000800 */
[----:B------:R-:W-:Y:S01]  /*7b20*/  IMAD.IADD R5, R7, 0x1, R5 ;  /* 0x0000000107057824 */ /* 0x000fe200078e0205 */
[----:B------:R-:W-:-:S04]  /*7b30*/  I2FP.F32.U32 R7, R3 ;  /* 0x0000000300077245 */ /* 0x000fc80000201000 */
[-C--:B0-----:R-:W-:Y:S01]  /*7b40*/  SHF.R.U64 R10, R6, R22.reuse, R5 ;  /* 0x00000016060a7219 */ /* 0x081fe20000001205 */
[----:B--2---:R-:W-:Y:S01]  /*7b50*/  IMAD.MOV R6, RZ, RZ, -R11 ;  /* 0x000000ffff067224 */ /* 0x004fe200078e0a0b */
[----:B------:R-:W0:Y:S01]  /*7b60*/  LDC R9, c[0x0][0x658] ;  /* 0x00019600ff097b82 */ /* 0x000e220000000800 */
[----:B-1----:R-:W-:Y:S01]  /*7b70*/  ISETP.NE.U32.AND P0, PT, R24, RZ, PT ;  /* 0x000000ff1800720c */ /* 0x002fe20003f05070 */
[----:B------:R-:W-:Y:S01]  /*7b80*/  FMUL R7, R7, UR4 ;  /* 0x0000000407077c20 */ /* 0x000fe20008400000 */
[----:B------:R-:W-:Y:S02]  /*7b90*/  SHF.R.U32.HI R5, RZ, R22, R5 ;  /* 0x00000016ff057219 */ /* 0x000fe40000011605 */
[----:B------:R-:W-:-:S03]  /*7ba0*/  ISETP.NE.AND.EX P0, PT, R25, RZ, PT, P0 ;  /* 0x000000ff1900720c */ /* 0x000fc60003f05300 */
[----:B------:R-:W1:Y:S01]  /*7bb0*/  LDC R20, c[0x0][0x148] ;  /* 0x00005200ff147b82 */ /* 0x000e620000000800 */
[----:B---3--:R-:W-:Y:S02]  /*7bc0*/  IMAD R23, R13, R6, R4 ;  /* 0x000000060d177224 */ /* 0x008fe400078e0204 */
[----:B------:R-:W-:-:S05]  /*7bd0*/  IMAD.MOV.U32 R6, RZ, RZ, 0x1 ;  /* 0x00000001ff067424 */ /* 0x000fca00078e00ff */
[----:B------:R-:W2:Y:S01]  /*7be0*/  LDC R21, c[0x0][0x600] ;  /* 0x00018000ff157b82 */ /* 0x000ea20000000800 */
[-CC-:B----4-:R-:W-:Y:S02]  /*7bf0*/  SHF.R.U64 R13, R10, R14.reuse, R5.reuse ;  /* 0x0000000e0a0d7219 */ /* 0x190fe40000001205 */
[----:B------:R-:W-:Y:S02]  /*7c00*/  SHF.R.U32.HI R4, RZ, R14, R5 ;  /* 0x0000000eff047219 */ /* 0x000fe40000011605 */
[----:B------:R3:W4:Y:S03]  /*7c10*/  F2I.U32.TRUNC.NTZ R14, R7 ;  /* 0x00000007000e7305 */ /* 0x000726000020f000 */
[----:B------:R-:W1:Y:S01]  /*7c20*/  LDC R26, c[0x0][0x648] ;  /* 0x00019200ff1a7b82 */ /* 0x000e620000000800 */
[-C--:B0-----:R-:W-:Y:S02]  /*7c30*/  SHF.R.U64 R15, R13, R9.reuse, R4 ;  /* 0x000000090d0f7219 */ /* 0x081fe40000001204 */
[----:B------:R-:W-:-:S02]  /*7c40*/  SHF.L.U32 R8, R8, R9, RZ ;  /* 0x0000000908087219 */ /* 0x000fc400000006ff */
[-C--:B------:R-:W-:Y:S01]  /*7c50*/  SHF.R.U32.HI R5, RZ, R9.reuse, R4 ;  /* 0x00000009ff057219 */ /* 0x080fe20000011604 */
[----:B------:R-:W-:Y:S01]  /*7c60*/  IMAD.MOV.U32 R4, RZ, RZ, R15 ;  /* 0x000000ffff047224 */ /* 0x000fe200078e000f */
[----:B------:R-:W-:Y:S01]  /*7c70*/  SHF.L.U32 R22, R6, R9, RZ ;  /* 0x0000000906167219 */ /* 0x000fe200000006ff */
[----:B------:R-:W0:Y:S01]  /*7c80*/  LDC R27, c[0x0][0x638] ;  /* 0x00018e00ff1b7b82 */ /* 0x000e220000000800 */
[----:B------:R-:W-:-:S07]  /*7c90*/  LOP3.LUT R28, RZ, R8, RZ, 0x33, !PT ;  /* 0x00000008ff1c7212 */ /* 0x000fce00078e33ff */
        /* <DEDUP_REMOVED lines=12> */
.L_x_51:
[----:B------:R-:W-:Y:S01]  /*7d60*/  ISETP.NE.AND P0, PT, R2, 0x1, PT ;  /* 0x000000010200780c */ /* 0x000fe20003f05270 */
[----:B--2---:R-:W-:Y:S01]  /*7d70*/  VIADD R7, R21, 0xffffffff ;  /* 0xffffffff15077836 */ /* 0x004fe20000000000 */
[----:B-1----:R-:W-:Y:S01]  /*7d80*/  SHF.R.U64 R5, R4, R26, R5 ;  /* 0x0000001a04057219 */ /* 0x002fe20000001205 */
[----:B------:R-:W-:Y:S01]  /*7d90*/  IMAD.MOV R14, RZ, RZ, -R14 ;  /* 0x000000ffff0e7224 */ /* 0x000fe200078e0a0e */
[----:B------:R-:W-:Y:S01]  /*7da0*/  LOP3.LUT R4, R13, R28, RZ, 0xc0, !PT ;  /* 0x0000001c0d047212 */ /* 0x000fe200078ec0ff */
[----:B------:R-:W-:Y:S01]  /*7db0*/  IMAD.MOV.U32 R8, RZ, RZ, R12 ;  /* 0x000000ffff087224 */ /* 0x000fe200078e000c */
[----:B------:R-:W-:Y:S01]  /*7dc0*/  LOP3.LUT R10, R10, R7, RZ, 0xc0, !PT ;  /* 0x000000070a0a7212 */ /* 0x000fe200078ec0ff */
[----:B------:R-:W-:Y:S02]  /*7dd0*/  IMAD.MOV R6, RZ, RZ, -R5 ;  /* 0x000000ffff067224 */ /* 0x000fe400078e0a05 */
[----:B------:R-:W-:-:S04]  /*7de0*/  IMAD R4, R22, R5, R4 ;  /* 0x0000000516047224 */ /* 0x000fc800078e0204 */
[----:B------:R-:W-:Y:S02]  /*7df0*/  @P0 IMAD R23, R20, R14, R3 ;  /* 0x0000000e14170224 */ /* 0x000fe400078e0203 */
[----:B0-----:R-:W-:Y:S02]  /*7e00*/  IMAD R3, R6, R27, R15 ;  /* 0x0000001b06037224 */ /* 0x001fe400078e020f */
[----:B------:R-:W-:Y:S02]  /*7e10*/  IMAD R7, R4, R29, R23 ;  /* 0x0000001d04077224 */ /* 0x000fe400078e0217 */
[----:B------:R-:W-:Y:S02]  /*7e20*/  IMAD R4, R3, R21, R10 ;  /* 0x0000001503047224 */ /* 0x000fe400078e020a */
[----:B------:R-:W-:-:S03]  /*7e30*/  IMAD.MOV.U32 R6, RZ, RZ, 0x1 ;  /* 0x00000001ff067424 */ /* 0x000fc600078e00ff */
[----:B------:R-:W-:Y:S02]  /*7e40*/  SEL R9, R4, R7, !P0 ;  /* 0x0000000704097207 */ /* 0x000fe40004000000 */
[----:B------:R-:W-:-:S07]  /*7e50*/  SEL R7, R7, R4, !P0 ;  /* 0x0000000407077207 */ /* 0x000fce0004000000 */
.L_x_49:
[----:B------:R-:W-:-:S08]  /*7e60*/  NOP ;  /* 0x0000000000007918 */ /* 0x000fd00000000000 */
[----:B------:R-:W0:-:S00]  /*7e70*/  USETMAXREG.DEALLOC.CTAPOOL 0x28 ;  /* 0x00000028000079c8 */ /* 0x000e0000080e0500 */
[----:B0-----:R-:W-:-:S13]  /*7e80*/  ISETP.NE.AND P0, PT, R0, RZ, PT ;  /* 0x000000ff0000720c */ /* 0x001fda0003f05270 */
[----:B------:R-:W-:Y:S05]  /*7e90*/  @P0 EXIT ;  /* 0x000000000000094d */ /* 0x000fea0003800000 */
[----:B------:R-:W-:Y:S01]  /*7ea0*/  LOP3.LUT P0, RZ, R6, 0xff, RZ, 0xc0, !PT ;  /* 0x000000ff06ff7812 */ /* 0x000fe2000780c0ff */
[----:B------:R-:W-:Y:S02]  /*7eb0*/  IMAD.MOV.U32 R3, RZ, RZ, 0x1 ;  /* 0x00000001ff037424 */ /* 0x000fe400078e00ff */
[----:B------:R-:W-:-:S10]  /*7ec0*/  IMAD.MOV.U32 R0, RZ, RZ, RZ ;  /* 0x000000ffff007224 */ /* 0x000fd400078e00ff */
[----:B------:R-:W-:Y:S05]  /*7ed0*/  @!P0 BRA `(.L_x_52) ;  /* 0x0000000c00348947 */ /* 0x000fea0003800000 */
[----:B------:R-:W0:Y:S01]  /*7ee0*/  LDC R0, c[0x0][0x28c] ;  /* 0x0000a300ff007b82 */ /* 0x000e220000000800 */
[----:B------:R-:W-:Y:S01]  /*7ef0*/  ULDC UR5, c[0x0][0x600] ;  /* 0x0001800000057ab9 */ /* 0x000fe20000000800 */
[----:B------:R-:W-:Y:S01]  /*7f00*/  ULDC UR4, c[0x0][0xc] ;  /* 0x0000030000047ab9 */ /* 0x000fe20000000800 */
[----:B------:R-:W-:Y:S01]  /*7f10*/  UIADD3 UR16, UR5, -0x1, URZ ;  /* 0xffffffff05107890 */ /* 0x000fe2000fffe03f */
[C---:B------:R-:W-:Y:S01]  /*7f20*/  LOP3.LUT P2, RZ, R18.reuse, 0x7f, RZ, 0xc0, !PT ;  /* 0x0000007f12ff7812 */ /* 0x040fe2000784c0ff */
[----:B------:R-:W-:Y:S01]  /*7f30*/  ULDC UR6, c[0x0][0x658] ;  /* 0x0001960000067ab9 */ /* 0x000fe20000000800 */
[----:B------:R-:W-:Y:S01]  /*7f40*/  ULDC UR5, c[0x0][0x10] ;  /* 0x0000040000057ab9 */ /* 0x000fe20000000800 */
[----:B------:R-:W-:Y:S01]  /*7f50*/  UMOV UR7, 0xffffffff ;  /* 0xffffffff00077882 */ /* 0x000fe20000000000 */
[----:B------:R-:W-:Y:S01]  /*7f60*/  UMOV UR8, 0x1 ;  /* 0x0000000100087882 */ /* 0x000fe20000000000 */
[----:B------:R-:W-:Y:S01]  /*7f70*/  UIMAD.WIDE.U32 UR4, UR4, UR5, URZ ;  /* 0x00000005040472a5 */ /* 0x000fe2000f8e003f */
[----:B------:R-:W-:Y:S01]  /*7f80*/  LOP3.LUT P0, RZ, R18, 0x1f, RZ, 0xc0, !PT ;  /* 0x0000001f12ff7812 */ /* 0x000fe2000780c0ff */
[----:B------:R-:W-:Y:S01]  /*7f90*/  USHF.L.U32 UR7, UR7, UR6, URZ ;  /* 0x0000000607077299 */ /* 0x000fe2000800063f */
[----:B------:R-:W-:Y:S01]  /*7fa0*/  BSSY B0, `(.L_x_52) ;  /* 0x00000c0000007945 */ /* 0x000fe20003800000 */
[----:B------:R-:W-:Y:S01]  /*7fb0*/  USHF.L.U32 UR18, UR8, UR6, URZ ;  /* 0x0000000608127299 */ /* 0x000fe2000800063f */
[----:B------:R-:W-:Y:S01]  /*7fc0*/  IMAD.MOV.U32 R11, RZ, RZ, 0x1 ;  /* 0x00000001ff0b7424 */ /* 0x000fe200078e00ff */
[----:B------:R-:W-:Y:S01]  /*7fd0*/  LOP3.LUT R18, R19, 0x2, RZ, 0xfc, !PT ;  /* 0x0000000213127812 */ /* 0x000fe200078efcff */
[----:B------:R-:W-:Y:S01]  /*7fe0*/  ULDC UR6, c[0x0][0x14] ;  /* 0x0000050000067ab9 */ /* 0x000fe20000000800 */
[----:B------:R-:W-:Y:S01]  /*7ff0*/  PLOP3.LUT P0, PT, P0, P2, PT, 0x8a, 0x0 ;  /* 0x000000000000781c */ /* 0x000fe20000705172 */
[----:B------:R-:W-:-:S02]  /*8000*/  UIMAD.WIDE.U32 UR20, UR4, UR6, URZ ;  /* 0x00000006041472a5 */ /* 0x000fc4000f8e003f */
[----:B------:R-:W-:Y:S02]  /*8010*/  UIMAD UR13, UR5, UR6, URZ ;  /* 0x00000006050d72a4 */ /* 0x000fe4000f8e023f */
[----:B------:R-:W-:Y:S01]  /*8020*/  ULOP3.LUT UR17, URZ, UR7, URZ, 0x33, !UPT ;  /* 0x000000073f117292 */ /* 0x000fe2000f8e333f */
[----:B0-----:R-:W-:Y:S01]  /*8030*/  VIADD R0, R0, 0x7f ;  /* 0x0000007f00007836 */ /* 0x001fe20000000000 */
[----:B------:R-:W-:Y:S01]  /*8040*/  UIADD3 UR13, UR21, UR13, URZ ;  /* 0x0000000d150d7290 */ /* 0x000fe2000fffe03f */
[----:B------:R-:W-:-:S03]  /*8050*/  ULDC.64 UR22, c[0x0][0x198] ;  /* 0x0000660000167ab9 */ /* 0x000fc60000000a00 */
[----:B------:R-:W-:-:S04]  /*8060*/  SHF.R.S32.HI R3, RZ, 0x1f, R0 ;  /* 0x0000001fff037819 */ /* 0x000fc80000011400 */
[----:B------:R-:W-:Y:S01]  /*8070*/  LEA.HI R3, R3, R0, RZ, 0x7 ;  /* 0x0000000003037211 */ /* 0x000fe200078f38ff */
[----:B------:R-:W-:-:S03]  /*8080*/  IMAD.MOV.U32 R0, RZ, RZ, RZ ;  /* 0x000000ffff007224 */ /* 0x000fc600078e00ff */
[----:B------:R-:W-:Y:S01]  /*8090*/  SHF.R.S32.HI R13, RZ, 0x7, R3 ;  /* 0x00000007ff0d7819 */ /* 0x000fe20000011403 */
[----:B------:R-:W-:-:S04]  /*80a0*/  IMAD.MOV.U32 R3, RZ, RZ, 0x1 ;  /* 0x00000001ff037424 */ /* 0x000fc800078e00ff */
[----:B------:R-:W-:-:S07]  /*80b0*/  VIADD R10, R13, 0x1 ;  /* 0x000000010d0a7836 */ /* 0x000fce0000000000 */
.L_x_64:
[----:B------:R-:W-:-:S03]  /*80c0*/  UMOV UR4, 0xffffffff ;  /* 0xffffffff00047882 */ /* 0x000fc60000000000 */
[----:B------:R-:W-:Y:S05]  /*80d0*/  BRA.DIV UR4, `(.L_x_53) ;  /* 0x0000000e049c7947 */ /* 0x000fea000b800000 */
[----:B------:R-:W-:-:S13]  /*80e0*/  ELECT P6, URZ, PT ;  /* 0x00000000003f782f */ /* 0x000fda00038c0000 */
.L_x_75:
[----:B------:R-:W0:Y:S01]  /*80f0*/  LDC R4, c[0x0][0x28c] ;  /* 0x0000a300ff047b82 */ /* 0x000e220000000800 */
[----:B------:R-:W-:Y:S01]  /*8100*/  BSSY B1, `(.L_x_54) ;  /* 0x0000037000017945 */ /* 0x000fe20003800000 */
[----:B0-----:R-:W-:-:S13]  /*8110*/  ISETP.LT.OR P6, PT, R4, 0x1, !P6 ;  /* 0x000000010400780c */ /* 0x001fda00077c1670 */
[----:B------:R-:W-:Y:S05]  /*8120*/  @P6 BRA `(.L_x_55) ;  /* 0x0000000000d06947 */ /* 0x000fea0003800000 */
[----:B------:R-:W-:Y:S02]  /*8130*/  IMAD.SHL.U32 R14, R9, 0x40, RZ ;  /* 0x00000040090e7824 */ /* 0x000fe400078e00ff */
[----:B------:R-:W-:Y:S02]  /*8140*/  IMAD R15, R7, 0x180, RZ ;  /* 0x00000180070f7824 */ /* 0x000fe400078e02ff */
[----:B------:R-:W-:Y:S02]  /*8150*/  IMAD.MOV.U32 R20, RZ, RZ, RZ ;  /* 0x000000ffff147224 */ /* 0x000fe400078e00ff */
[----:B------:R-:W-:Y:S02]  /*8160*/  IMAD.MOV.U32 R4, RZ, RZ, R10 ;  /* 0x000000ffff047224 */ /* 0x000fe400078e000a */
[----:B------:R-:W-:Y:S02]  /*8170*/  IMAD.MOV.U32 R5, RZ, RZ, R3 ;  /* 0x000000ffff057224 */ /* 0x000fe400078e0003 */
[----:B------:R-:W-:-:S07]  /*8180*/  IMAD.MOV.U32 R6, RZ, RZ, R0 ;  /* 0x000000ffff067224 */ /* 0x000fce00078e0000 */
.L_x_59:
[----:B------:R-:W0:Y:S01]  /*8190*/  S2R R12, SR_CgaCtaId ;  /* 0x00000000000c7919 */ /* 0x000e220000008800 */
[----:B------:R-:W-:Y:S01]  /*81a0*/  MOV R7, 0x400 ;  /* 0x0000040000077802 */ /* 0x000fe20000000f00 */
[----:B------:R-:W1:Y:S03]  /*81b0*/  @!P2 LDC R9, c[0x0][0x500] ;  /* 0x00014000ff09ab82 */ /* 0x000e660000000800 */
[----:B0-----:R-:W-:Y:S02]  /*81c0*/  LEA R21, R12, R7, 0x18 ;  /* 0x000000070c157211 */ /* 0x001fe400078ec0ff */
[----:B------:R-:W-:-:S03]  /*81d0*/  SHF.L.U32 R7, R5, 0x1f, RZ ;  /* 0x0000001f05077819 */ /* 0x000fc600000006ff */
[----:B------:R-:W-:-:S04]  /*81e0*/  IMAD R12, R6, 0x8, R21 ;  /* 0x00000008060c7824 */ /* 0x000fc800078e0215 */
[----:B------:R-:W0:Y:S02]  /*81f0*/  SYNCS.PHASECHK.TRANS64.TRYWAIT P1, [R12+URZ+0x20], R7 ;  /* 0x000020070c0075a7 */ /* 0x000e24000802017f */
[----:B01----:R-:W-:Y:S05]  /*8200*/  @!P1 BRA `(.L_x_56) ;  /* 0x0000000c00709947 */ /* 0x003fea0003800000 */
.L_x_76:
[----:B0-----:R-:W-:Y:S01]  /*8210*/  PRMT R7, R18, 0x9910, RZ ;  /* 0x0000991012077816 */ /* 0x001fe200000000ff */
[----:B------:R0:W-:Y:S03]  /*8220*/  @!P2 SYNCS.ARRIVE.TRANS64 RZ, [R12+URZ], R9 ;  /* 0x000000090cffa9a7 */ /* 0x0001e6000800003f */
[----:B------:R-:W-:-:S13]  /*8230*/  ISETP.NE.AND P1, PT, R7, 0x2, PT ;  /* 0x000000020700780c */ /* 0x000fda0003f25270 */
[----:B0-----:R-:W-:Y:S05]  /*8240*/  @P1 BRA `(.L_x_57) ;  /* 0x0000000000041947 */ /* 0x001fea0003800000 */
[----:B------:R-:W-:Y:S01]  /*8250*/  BPT.TRAP 0x1 ;  /* 0x000000040000795c */ /* 0x000fe20000300000 */
.L_x_57:
[----:B------:R-:W-:Y:S05]  /*8260*/  @P0 BRA `(.L_x_58) ;  /* 0x0000000000040947 */ /* 0x000fea0003800000 */
[----:B------:R-:W-:Y:S01]  /*8270*/  BPT.TRAP 0x1 ;  /* 0x000000040000795c */ /* 0x000fe20000300000 */
.L_x_58:
[--C-:B------:R-:W-:Y:S01]  /*8280*/  IMAD R7, R6, 0xc000, R21.reuse ;  /* 0x0000c00006077824 */ /* 0x100fe200078e0215 */
[----:B------:R-:W-:Y:S01]  /*8290*/  R2UR UR9, R12 ;  /* 0x000000000c0972ca */ /* 0x000fe200000e0000 */
[----:B------:R-:W-:Y:S01]  /*82a0*/  IMAD R21, R6, 0x2000, R21 ;  /* 0x0000200006157824 */ /* 0x000fe200078e0215 */
[----:B------:R-:W-:Y:S01]  /*82b0*/  UIADD3 UR4, UP0, UR22, 0xf0, URZ ;  /* 0x000000f016047890 */ /* 0x000fe2000ff1e03f */
[----:B------:R-:W-:Y:S01]  /*82c0*/  VIADD R4, R4, 0xffffffff ;  /* 0xffffffff04047836 */ /* 0x000fe20000000000 */
[----:B------:R-:W-:Y:S01]  /*82d0*/  R2UR UR5, R7 ;  /* 0x00000000070572ca */ /* 0x000fe200000e0000 */
[----:B------:R-:W-:Y:S01]  /*82e0*/  UIADD3 UR24, UP1, UR22, 0x1f0, URZ ;  /* 0x000001f016187890 */ /* 0x000fe2000ff3e03f */
[----:B------:R-:W-:Y:S01]  /*82f0*/  R2UR UR8, R21 ;  /* 0x00000000150872ca */ /* 0x000fe200000e0000 */
[----:B------:R-:W-:Y:S01]  /*8300*/  VIADD R6, R6, 0x1 ;  /* 0x0000000106067836 */ /* 0x000fe20000000000 */
[----:B------:R-:W-:Y:S01]  /*8310*/  R2UR UR11, R15 ;  /* 0x000000000f0b72ca */ /* 0x000fe200000e0000 */
[----:B------:R-:W-:Y:S01]  /*8320*/  UIADD3.X UR25, URZ, UR23, URZ, UP1, !UPT ;  /* 0x000000173f197290 */ /* 0x000fe20008ffe43f */
[----:B------:R-:W-:Y:S01]  /*8330*/  R2UR UR10, R20 ;  /* 0x00000000140a72ca */ /* 0x000fe200000e0000 */
[----:B------:R-:W-:Y:S01]  /*8340*/  UMOV UR6, 0x0 ;  /* 0x0000000000067882 */ /* 0x000fe20000000000 */
[----:B------:R-:W-:Y:S01]  /*8350*/  R2UR UR12, R8 ;  /* 0x00000000080c72ca */ /* 0x000fe200000e0000 */
[----:B------:R-:W-:Y:S01]  /*8360*/  UMOV UR7, 0x10000000 ;  /* 0x1000000000077882 */ /* 0x000fe20000000000 */
[----:B------:R-:W-:Y:S01]  /*8370*/  R2UR UR19, R14 ;  /* 0x000000000e1372ca */ /* 0x000fe200000e0000 */
[----:B------:R-:W-:Y:S01]  /*8380*/  VIADD R20, R20, 0x80 ;  /* 0x0000008014147836 */ /* 0x000fe20000000000 */
[----:B------:R-:W-:Y:S01]  /*8390*/  ISETP.GT.AND P3, PT, R4, 0x1, PT ;  /* 0x000000010400780c */ /* 0x000fe20003f64270 */
[----:B------:R-:W-:Y:S01]  /*83a0*/  UIADD3 UR14, UR5, 0x100, URZ ;  /* 0x00000100050e7890 */ /* 0x000fe2000fffe03f */
[----:B------:R-:W-:Y:S01]  /*83b0*/  ISETP.NE.AND P1, PT, R6, 0x4, PT ;  /* 0x000000040600780c */ /* 0x000fe20003f25270 */
[----:B------:R-:W-:-:S02]  /*83c0*/  UIADD3.X UR5, URZ, UR23, URZ, UP0, !UPT ;  /* 0x000000173f057290 */ /* 0x000fc400087fe43f */
[----:B------:R-:W-:Y:S01]  /*83d0*/  UIADD3 UR15, UR8, 0x30100, URZ ;  /* 0x00030100080f7890 */ /* 0x000fe2000fffe03f */
[----:B------:R-:W-:Y:S02]  /*83e0*/  SEL R12, RZ, 0x1, P1 ;  /* 0x00000001ff0c7807 */ /* 0x000fe40000800000 */
[----:B------:R-:W-:Y:S01]  /*83f0*/  UMOV UR8, UR14 ;  /* 0x0000000e00087c82 */ /* 0x000fe20008000000 */
[----:B------:R-:W-:Y:S02]  /*8400*/  SEL R6, R6, RZ, P1 ;  /* 0x000000ff06067207 */ /* 0x000fe40000800000 */
[----:B------:R-:W-:Y:S01]  /*8410*/  LOP3.LUT R5, R5, R12, RZ, 0x3c, !PT ;  /* 0x0000000c05057212 */ /* 0x000fe200078e3cff */
[----:B------:R0:W-:Y:S02]  /*8420*/  UTMALDG.3D [UR8], [UR4], desc[UR6] ;  /* 0x00000608040075b4 */ /* 0x0001e40008011000 */
[----:B0-----:R-:W-:Y:S01]  /*8430*/  UMOV UR8, UR15 ;  /* 0x0000000f00087c82 */ /* 0x001fe20008000000 */
[----:B------:R-:W-:-:S02]  /*8440*/  UMOV UR11, UR19 ;  /* 0x00000013000b7c82 */ /* 0x000fc40008000000 */
[----:B------:R0:W-:Y:S02]  /*8450*/  UTMALDG.3D [UR8], [UR24], desc[UR6] ;  /* 0x00000608180075b4 */ /* 0x0001e40008011000 */
[----:B0-----:R-:W-:Y:S05]  /*8460*/  @P3 BRA `(.L_x_59) ;  /* 0xfffffffc00483947 */ /* 0x001fea000383ffff */
.L_x_55:
[----:B------:R-:W-:Y:S05]  /*8470*/  BSYNC B1 ;  /* 0x0000000000017941 */ /* 0x000fea0003800000 */
.L_x_54:
[----:B------:R-:W-:Y:S01]  /*8480*/  LOP3.LUT P3, RZ, R11, 0xff, RZ, 0xc0, !PT ;  /* 0x000000ff0bff7812 */ /* 0x000fe2000786c0ff */
[----:B------:R-:W-:Y:S01]  /*8490*/  IMAD.IADD R0, R13, 0x1, R0 ;  /* 0x000000010d007824 */ /* 0x000fe200078e0200 */
[----:B------:R-:W-:Y:S01]  /*84a0*/  IADD3 R16, P4, R16, UR20, RZ ;  /* 0x0000001410107c10 */ /* 0x000fe2000ff9e0ff */
[----:B------:R-:W-:Y:S01]  /*84b0*/  ULDC.64 UR4, c[0x0][0x650] ;  /* 0x0001940000047ab9 */ /* 0x000fe20000000a00 */
[----:B------:R-:W-:Y:S01]  /*84c0*/  BSSY B1, `(.L_x_60) ;  /* 0x000006b000017945 */ /* 0x000fe20003800000 */
[----:B------:R-:W-:Y:S01]  /*84d0*/  IMAD.MOV.U32 R7, RZ, RZ, -0x1 ;  /* 0xffffffffff077424 */ /* 0x000fe200078e00ff */
[----:B------:R-:W-:Y:S01]  /*84e0*/  SHF.R.U32.HI R4, RZ, 0x2, R0 ;  /* 0x00000002ff047819 */ /* 0x000fe20000011600 */
[----:B------:R-:W-:Y:S01]  /*84f0*/  IMAD.MOV.U32 R9, RZ, RZ, -0x1 ;  /* 0xffffffffff097424 */ /* 0x000fe200078e00ff */
[----:B------:R-:W-:Y:S01]  /*8500*/  ISETP.GT.U32.AND P1, PT, R0, 0x3, PT ;  /* 0x000000030000780c */ /* 0x000fe20003f24070 */
[----:B------:R-:W-:Y:S01]  /*8510*/  IMAD.MOV.U32 R8, RZ, RZ, -0x1 ;  /* 0xffffffffff087424 */ /* 0x000fe200078e00ff */
[----:B------:R-:W-:-:S02]  /*8520*/  LOP3.LUT R4, R4, 0x1, RZ, 0xc0, !PT ;  /* 0x0000000104047812 */ /* 0x000fc400078ec0ff */
[----:B------:R-:W-:Y:S01]  /*8530*/  ISETP.LT.U32.AND P1, PT, R13, 0x4, P1 ;  /* 0x000000040d00780c */ /* 0x000fe20000f21070 */
[----:B------:R-:W0:Y:S01]  /*8540*/  @P3 S2R R6, SR_CgaCtaId ;  /* 0x0000000000063919 */ /* 0x000e220000008800 */
[----:B------:R-:W-:Y:S02]  /*8550*/  @P3 MOV R5, 0x400 ;  /* 0x0000040000053802 */ /* 0x000fe40000000f00 */
[----:B------:R-:W-:Y:S02]  /*8560*/  IADD3.X R17, R17, UR13, RZ, P4, !PT ;  /* 0x0000000d11117c10 */ /* 0x000fe4000a7fe4ff */
[----:B------:R-:W-:Y:S02]  /*8570*/  ISETP.GE.U32.AND P4, PT, R16, UR4, PT ;  /* 0x0000000410007c0c */ /* 0x000fe4000bf86070 */
[----:B------:R-:W-:Y:S02]  /*8580*/  LOP3.LUT R0, R0, 0x3, RZ, 0xc0, !PT ;  /* 0x0000000300007812 */ /* 0x000fe400078ec0ff */
[----:B------:R-:W-:-:S02]  /*8590*/  PRMT R11, RZ, 0x7610, R11 ;  /* 0x00007610ff0b7816 */ /* 0x000fc4000000000b */
[----:B0-----:R-:W-:-:S04]  /*85a0*/  @P3 LEA R5, R6, R5, 0x18 ;  /* 0x0000000506053211 */ /* 0x001fc800078ec0ff */
[----:B------:R0:W-:Y:S01]  /*85b0*/  @P3 SYNCS.ARRIVE.TRANS64.A1T0 RZ, [R5+URZ+0x58], RZ ;  /* 0x000058ff05ff39a7 */ /* 0x0001e2000810003f */
[----:B------:R-:W-:Y:S02]  /*85c0*/  ISETP.NE.U32.AND P3, PT, R4, 0x1, PT ;  /* 0x000000010400780c */ /* 0x000fe40003f65070 */
[----:B------:R-:W-:Y:S02]  /*85d0*/  SEL R4, RZ, 0x1, !P1 ;  /* 0x00000001ff047807 */ /* 0x000fe40004800000 */
[----:B------:R-:W-:Y:S02]  /*85e0*/  ISETP.GE.U32.AND.EX P1, PT, R17, UR5, PT, P4 ;  /* 0x0000000511007c0c */ /* 0x000fe4000bf26140 */
[----:B------:R-:W-:-:S04]  /*85f0*/  ISETP.GT.U32.AND P3, PT, R13, 0x3, !P3 ;  /* 0x000000030d00780c */ /* 0x000fc80005f64070 */
[----:B0-----:R-:W-:-:S04]  /*8600*/  SEL R5, RZ, 0x1, !P3 ;  /* 0x00000001ff057807 */ /* 0x001fc80005800000 */
[--C-:B------:R-:W-:Y:S02]  /*8610*/  LOP3.LUT R3, R5, R3, R4.reuse, 0x96, !PT ;  /* 0x0000000305037212 */ /* 0x100fe400078e9604 */
[----:B------:R-:W-:Y:S01]  /*8620*/  PRMT R4, RZ, 0x7610, R4 ;  /* 0x00007610ff047816 */ /* 0x000fe20000000004 */
[----:B------:R-:W-:Y:S06]  /*8630*/  @P1 BRA `(.L_x_61) ;  /* 0x00000004004c1947 */ /* 0x000fec0003800000 */
[----:B------:R-:W-:Y:S01]  /*8640*/  ULDC.64 UR4, c[0x0][0x628] ;  /* 0x00018a0000047ab9 */ /* 0x000fe20000000a00 */
[----:B------:R-:W0:Y:S01]  /*8650*/  S2R R14, SR_CTAID.X ;  /* 0x00000000000e7919 */ /* 0x000e220000002500 */
[----:B------:R-:W-:Y:S01]  /*8660*/  ISETP.NE.U32.AND P1, PT, RZ, UR4, PT ;  /* 0x00000004ff007c0c */ /* 0x000fe2000bf25070 */
[----:B------:R-:W-:Y:S01]  /*8670*/  ULDC UR7, c[0x0][0x630] ;  /* 0x00018c0000077ab9 */ /* 0x000fe20000000800 */
[----:B------:R-:W-:Y:S01]  /*8680*/  IMAD.MOV.U32 R4, RZ, RZ, R16 ;  /* 0x000000ffff047224 */ /* 0x000fe200078e0010 */
[----:B------:R-:W1:Y:S01]  /*8690*/  S2R R12, SR_CTAID.Y ;  /* 0x00000000000c7919 */ /* 0x000e620000002600 */
[----:B------:R-:W-:Y:S01]  /*86a0*/  ISETP.NE.AND.EX P1, PT, RZ, UR5, PT, P1 ;  /* 0x00000005ff007c0c */ /* 0x000fe2000bf25310 */
[----:B------:R-:W-:-:S12]  /*86b0*/  IMAD.MOV.U32 R5, RZ, RZ, R17 ;  /* 0x000000ffff057224 */ /* 0x000fd800078e0011 */
[----:B------:R-:W-:Y:S05]  /*86c0*/  @!P1 BRA `(.L_x_62) ;  /* 0x0000000000289947 */ /* 0x000fea0003800000 */
[----:B------:R-:W-:Y:S02]  /*86d0*/  ULDC UR6, c[0x0][0x634] ;  /* 0x00018d0000067ab9 */ /* 0x000fe40000000800 */
[----:B------:R-:W-:-:S05]  /*86e0*/  IADD3 R9, P1, R16, UR6, RZ ;  /* 0x0000000610097c10 */ /* 0x000fca000ff3e0ff */
[----:B------:R-:W-:-:S04]  /*86f0*/  IMAD.X R15, RZ, RZ, R17, P1 ;  /* 0x000000ffff0f7224 */ /* 0x000fc800008e0611 */
[----:B------:R-:W-:-:S04]  /*8700*/  IMAD.WIDE.U32 R6, R15, UR4, RZ ;  /* 0x000000040f067c25 */ /* 0x000fc8000f8e00ff */
[----:B------:R-:W-:-:S04]  /*8710*/  IMAD.WIDE.U32 R6, P1, R9, UR5, R6 ;  /* 0x0000000509067c25 */ /* 0x000fc8000f820006 */
[----:B------:R-:W-:-:S04]  /*8720*/  IMAD.WIDE.U32 R8, R9, UR4, RZ ;  /* 0x0000000409087c25 */ /* 0x000fc8000f8e00ff */
[----:B------:R-:W-:Y:S01]  /*8730*/  IMAD.X R5, RZ, RZ, RZ, P1 ;  /* 0x000000ffff057224 */ /* 0x000fe200008e06ff */
[----:B------:R-:W-:Y:S01]  /*8740*/  IADD3 RZ, P1, R9, R6, RZ ;  /* 0x0000000609ff7210 */ /* 0x000fe20007f3e0ff */
[----:B------:R-:W-:-:S04]  /*8750*/  IMAD.MOV.U32 R4, RZ, RZ, R7 ;  /* 0x000000ffff047224 */ /* 0x000fc800078e0007 */
[----:B------:R-:W-:-:S08]  /*8760*/  IMAD.WIDE.U32.X R4, R15, UR5, R4, P1 ;  /* 0x000000050f047c25 */ /* 0x000fd000088e0404 */
.L_x_62:
[--C-:B------:R-:W-:Y:S01]  /*8770*/  SHF.R.U64 R8, R4, UR7, R5.reuse ;  /* 0x0000000704087c19 */ /* 0x100fe20008001205 */
[----:B------:R-:W-:Y:S01]  /*8780*/  ULDC.64 UR4, c[0x0][0x620] ;  /* 0x0001880000047ab9 */ /* 0x000fe20000000a00 */
[----:B------:R-:W-:Y:S01]  /*8790*/  SHF.R.U32.HI R4, RZ, UR7, R5 ;  /* 0x00000007ff047c19 */ /* 0x000fe20008011605 */
[----:B------:R-:W2:Y:S01]  /*87a0*/  LDC R25, c[0x0][0x144] ;  /* 0x00005100ff197b82 */ /* 0x000ea20000000800 */
[----:B------:R-:W-:Y:S01]  /*87b0*/  IADD3 R7, P1, RZ, -R8, RZ ;  /* 0x80000008ff077210 */ /* 0x000fe20007f3e0ff */
[----:B------:R-:W-:Y:S01]  /*87c0*/  ULDC.64 UR8, c[0x0][0x640] ;  /* 0x0001900000087ab9 */ /* 0x000fe20000000a00 */
[----:B0-----:R-:W-:Y:S01]  /*87d0*/  I2FP.F32.U32 R9, R14 ;  /* 0x0000000e00097245 */ /* 0x001fe20000201000 */
[----:B------:R-:W-:Y:S02]  /*87e0*/  ULDC UR6, c[0x0][0x608] ;  /* 0x0001820000067ab9 */ /* 0x000fe40000000800 */
[----:B------:R-:W-:Y:S01]  /*87f0*/  IMAD.X R4, RZ, RZ, ~R4, P1 ;  /* 0x000000ffff047224 */ /* 0x000fe200008e0e04 */
[----:B------:R-:W-:Y:S01]  /*8800*/  ISETP.NE.U32.AND P1, PT, RZ, UR8, PT ;  /* 0x00000008ff007c0c */ /* 0x000fe2000bf25070 */
[----:B------:R-:W0:Y:S02]  /*8810*/  LDC R21, c[0x0][0x148] ;  /* 0x00005200ff157b82 */ /* 0x000e240000000800 */
[----:B------:R-:W-:Y:S01]  /*8820*/  IMAD R6, R4, UR4, RZ ;  /* 0x0000000404067c24 */ /* 0x000fe2000f8e02ff */
[----:B------:R-:W-:Y:S01]  /*8830*/  ISETP.NE.AND.EX P1, PT, RZ, UR9, PT, P1 ;  /* 0x00000009ff007c0c */ /* 0x000fe2000bf25310 */
[----:B------:R-:W-:Y:S01]  /*8840*/  IMAD.WIDE.U32 R4, R7, UR4, R16 ;  /* 0x0000000407047c25 */ /* 0x000fe2000f8e0010 */
[----:B------:R-:W-:-:S03]  /*8850*/  ULDC UR4, c[0x0][0x150] ;  /* 0x0000540000047ab9 */ /* 0x000fc60000000800 */
[----:B------:R-:W-:Y:S02]  /*8860*/  IMAD R7, R7, UR5, R6 ;  /* 0x0000000507077c24 */ /* 0x000fe4000f8e0206 */
[----:B------:R-:W-:Y:S01]  /*8870*/  FMUL R6, R9, UR4 ;  /* 0x0000000409067c20 */ /* 0x000fe20008400000 */
[----:B------:R-:W-:Y:S01]  /*8880*/  ULDC UR4, c[0x0][0x618] ;  /* 0x0001860000047ab9 */ /* 0x000fe20000000800 */
[----:B------:R-:W-:Y:S01]  /*8890*/  ULDC UR5, c[0x0][0x154] ;  /* 0x0000550000057ab9 */ /* 0x000fe20000000800 */
[----:B------:R-:W-:-:S03]  /*88a0*/  IMAD.IADD R5, R5, 0x1, R7 ;  /* 0x0000000105057824 */ /* 0x000fc600078e0207 */
[----:B------:R-:W3:Y:S02]  /*88b0*/  F2I.U32.TRUNC.NTZ R6, R6 ;  /* 0x0000000600067305 */ /* 0x000ee4000020f000 */
[----:B------:R-:W-:Y:S02]  /*88c0*/  SHF.R.U64 R9, R4, UR4, R5 ;  /* 0x0000000404097c19 */ /* 0x000fe40008001205 */
[----:B-1----:R-:W-:-:S05]  /*88d0*/  I2FP.F32.U32 R4, R12 ;  /* 0x0000000c00047245 */ /* 0x002fca0000201000 */
[----:B------:R-:W-:Y:S01]  /*88e0*/  FMUL R22, R4, UR5 ;  /* 0x0000000504167c20 */ /* 0x000fe20008400000 */
[----:B------:R-:W-:Y:S01]  /*88f0*/  SHF.R.U32.HI R4, RZ, UR4, R5 ;  /* 0x00000004ff047c19 */ /* 0x000fe20008011605 */
[----:B------:R-:W-:-:S03]  /*8900*/  ULDC UR4, c[0x0][0x658] ;  /* 0x0001960000047ab9 */ /* 0x000fc60000000800 */
[--C-:B------:R-:W-:Y:S01]  /*8910*/  SHF.R.U64 R20, R9, UR6, R4.reuse ;  /* 0x0000000609147c19 */ /* 0x100fe20008001204 */
[----:B------:R-:W1:Y:S01]  /*8920*/  F2I.U32.TRUNC.NTZ R22, R22 ;  /* 0x0000001600167305 */ /* 0x000e62000020f000 */
[----:B------:R-:W-:Y:S01]  /*8930*/  SHF.R.U32.HI R5, RZ, UR6, R4 ;  /* 0x00000006ff057c19 */ /* 0x000fe20008011604 */
[----:B---3--:R-:W-:-:S03]  /*8940*/  IMAD.MOV R6, RZ, RZ, -R6 ;  /* 0x000000ffff067224 */ /* 0x008fc600078e0a06 */
[--C-:B------:R-:W-:Y:S01]  /*8950*/  SHF.R.U64 R15, R20, UR4, R5.reuse ;  /* 0x00000004140f7c19 */ /* 0x100fe20008001205 */
[----:B--2---:R-:W-:Y:S01]  /*8960*/  IMAD R14, R25, R6, R14 ;  /* 0x00000006190e7224 */ /* 0x004fe200078e020e */
[----:B------:R-:W-:-:S03]  /*8970*/  SHF.R.U32.HI R23, RZ, UR4, R5 ;  /* 0x00000004ff177c19 */ /* 0x000fc60008011605 */
[----:B------:R-:W-:Y:S02]  /*8980*/  IMAD.MOV.U32 R4, RZ, RZ, R15 ;  /* 0x000000ffff047224 */ /* 0x000fe400078e000f */
[----:B------:R-:W-:Y:S01]  /*8990*/  IMAD.MOV.U32 R5, RZ, RZ, R23 ;  /* 0x000000ffff057224 */ /* 0x000fe200078e0017 */
[----:B-1----:R-:W-:Y:S06]  /*89a0*/  @!P1 BRA `(.L_x_63) ;  /* 0x0000000000289947 */ /* 0x002fec0003800000 */
[----:B------:R-:W-:Y:S02]  /*89b0*/  ULDC UR4, c[0x0][0x64c] ;  /* 0x0001930000047ab9 */ /* 0x000fe40000000800 */
[----:B------:R-:W-:-:S05]  /*89c0*/  IADD3 R5, P1, R15, UR4, RZ ;  /* 0x000000040f057c10 */ /* 0x000fca000ff3e0ff */
[----:B------:R-:W-:-:S04]  /*89d0*/  IMAD.X R23, RZ, RZ, R23, P1 ;  /* 0x000000ffff177224 */ /* 0x000fc800008e0617 */
[----:B------:R-:W-:-:S04]  /*89e0*/  IMAD.WIDE.U32 R6, R23, UR8, RZ ;  /* 0x0000000817067c25 */ /* 0x000fc8000f8e00ff */
[----:B------:R-:W-:-:S04]  /*89f0*/  IMAD.WIDE.U32 R6, P1, R5, UR9, R6 ;  /* 0x0000000905067c25 */ /* 0x000fc8000f820006 */
[----:B------:R-:W-:-:S04]  /*8a00*/  IMAD.WIDE.U32 R4, R5, UR8, RZ ;  /* 0x0000000805047c25 */ /* 0x000fc8000f8e00ff */
[----:B------:R-:W-:Y:S01]  /*8a10*/  IMAD.MOV.U32 R4, RZ, RZ, R7 ;  /* 0x000000ffff047224 */ /* 0x000fe200078e0007 */
[----:B------:R-:W-:Y:S01]  /*8a20*/  IADD3 RZ, P3, R5, R6, RZ ;  /* 0x0000000605ff7210 */ /* 0x000fe20007f7e0ff */
[----:B------:R-:W-:-:S04]  /*8a30*/  IMAD.X R5, RZ, RZ, RZ, P1 ;  /* 0x000000ffff057224 */ /* 0x000fc800008e06ff */
[----:B------:R-:W-:-:S08]  /*8a40*/  IMAD.WIDE.U32.X R4, R23, UR9, R4, P3 ;  /* 0x0000000917047c25 */ /* 0x000fd000098e0404 */
.L_x_63:
[----:B------:R-:W-:Y:S01]  /*8a50*/  ISETP.NE.AND P1, PT, R2, 0x1, PT ;  /* 0x000000010200780c */ /* 0x000fe20003f25270 */
[----:B------:R-:W-:Y:S01]  /*8a60*/  ULDC UR4, c[0x0][0x648] ;  /* 0x0001920000047ab9 */ /* 0x000fe20000000800 */
[----:B------:R-:W-:Y:S01]  /*8a70*/  LOP3.LUT R20, R20, UR17, RZ, 0xc0, !PT ;  /* 0x0000001114147c12 */ /* 0x000fe2000f8ec0ff */
[----:B------:R-:W-:Y:S01]  /*8a80*/  IMAD.MOV R22, RZ, RZ, -R22 ;  /* 0x000000ffff167224 */ /* 0x000fe200078e0a16 */
[----:B------:R-:W-:Y:S01]  /*8a90*/  SHF.R.U64 R5, R4, UR4, R5 ;  /* 0x0000000404057c19 */ /* 0x000fe20008001205 */
[----:B------:R-:W-:Y:S01]  /*8aa0*/  ULDC UR4, c[0x0][0x638] ;  /* 0x00018e0000047ab9 */ /* 0x000fe20000000800 */
[----:B------:R-:W-:Y:S01]  /*8ab0*/  LOP3.LUT R6, R9, UR16, RZ, 0xc0, !PT ;  /* 0x0000001009067c12 */ /* 0x000fe2000f8ec0ff */
[----:B------:R-:W-:Y:S02]  /*8ac0*/  ULDC UR5, c[0x0][0x610] ;  /* 0x0001840000057ab9 */ /* 0x000fe40000000800 */
[----:B------:R-:W-:Y:S02]  /*8ad0*/  IMAD.MOV R4, RZ, RZ, -R5 ;  /* 0x000000ffff047224 */ /* 0x000fe400078e0a05 */
[----:B------:R-:W-:-:S02]  /*8ae0*/  IMAD R5, R5, UR18, R20 ;  /* 0x0000001205057c24 */ /* 0x000fc4000f8e0214 */
[----:B0-----:R-:W-:Y:S02]  /*8af0*/  @P1 IMAD R14, R21, R22, R12 ;  /* 0x00000016150e1224 */ /* 0x001fe400078e020c */
[----:B------:R-:W-:Y:S01]  /*8b00*/  IMAD R15, R4, UR4, R15 ;  /* 0x00000004040f7c24 */ /* 0x000fe2000f8e020f */
[----:B------:R-:W-:Y:S01]  /*8b10*/  ULDC UR4, c[0x0][0x600] ;  /* 0x0001800000047ab9 */ /* 0x000fe20000000800 */
[----:B------:R-:W-:Y:S02]  /*8b20*/  IMAD R14, R5, UR5, R14 ;  /* 0x00000005050e7c24 */ /* 0x000fe4000f8e020e */
[----:B------:R-:W-:Y:S02]  /*8b30*/  IMAD R15, R15, UR4, R6 ;  /* 0x000000040f0f7c24 */ /* 0x000fe4000f8e0206 */
[----:B------:R-:W-:-:S03]  /*8b40*/  IMAD.MOV.U32 R4, RZ, RZ, 0x1 ;  /* 0x00000001ff047424 */ /* 0x000fc600078e00ff */
[----:B------:R-:W-:Y:S02]  /*8b50*/  SEL R9, R15, R14, !P1 ;  /* 0x0000000e0f097207 */ /* 0x000fe40004800000 */
[----:B------:R-:W-:-:S07]  /*8b60*/  SEL R7, R14, R15, !P1 ;  /* 0x0000000f0e077207 */ /* 0x000fce0004800000 */
.L_x_61:
[----:B------:R-:W-:Y:S05]  /*8b70*/  BSYNC B1 ;  /* 0x0000000000017941 */ /* 0x000fea0003800000 */
.L_x_60:
[----:B------:R-:W-:-:S13]  /*8b80*/  LOP3.LUT P1, RZ, R4, 0xff, RZ, 0xc0, !PT ;  /* 0x000000ff04ff7812 */ /* 0x000fda000782c0ff */
[----:B------:R-:W-:Y:S05]  /*8b90*/  @P1 BRA `(.L_x_64) ;  /* 0xfffffff400481947 */ /* 0x000fea000383ffff */
[----:B------:R-:W-:Y:S05]  /*8ba0*/  BSYNC B0 ;  /* 0x0000000000007941 */ /* 0x000fea0003800000 */
.L_x_52:
[----:B------:R-:W-:-:S03]  /*8bb0*/  UMOV UR4, 0xffffffff ;  /* 0xffffffff00047882 */ /* 0x000fc60000000000 */
[----:B------:R-:W-:Y:S05]  /*8bc0*/  BRA.DIV UR4, `(.L_x_65) ;  /* 0x0000000604147947 */ /* 0x000fea000b800000 */
[----:B------:R-:W-:-:S13]  /*8bd0*/  ELECT P6, URZ, PT ;  /* 0x00000000003f782f */ /* 0x000fda00038c0000 */
.L_x_79:
[----:B------:R-:W-:Y:S04]  /*8be0*/  BSSY B0, `(.L_x_66) ;  /* 0x000002b000007945 */ /* 0x000fe80003800000 */
[----:B------:R-:W-:Y:S05]  /*8bf0*/  @!P6 BRA `(.L_x_67) ;  /* 0x0000000000a4e947 */ /* 0x000fea0003800000 */
[----:B------:R-:W-:-:S04]  /*8c00*/  LOP3.LUT R19, R19, 0x2, RZ, 0xfc, !PT ;  /* 0x0000000213137812 */ /* 0x000fc800078efcff */
[----:B------:R-:W-:-:S13]  /*8c10*/  ISETP.NE.AND P0, PT, R19, 0x3, PT ;  /* 0x000000031300780c */ /* 0x000fda0003f05270 */
[----:B------:R-:W-:Y:S05]  /*8c20*/  @!P0 BRA `(.L_x_68) ;  /* 0x0000000000048947 */ /* 0x000fea0003800000 */
[----:B------:R-:W-:Y:S01]  /*8c30*/  BPT.TRAP 0x1 ;  /* 0x000000040000795c */ /* 0x000fe20000300000 */
.L_x_68:
[----:B------:R-:W0:Y:S01]  /*8c40*/  S2R R5, SR_CgaCtaId ;  /* 0x0000000000057919 */ /* 0x000e220000008800 */
[----:B------:R-:W-:Y:S02]  /*8c50*/  MOV R2, 0x400 ;  /* 0x0000040000027802 */ /* 0x000fe40000000f00 */
[----:B------:R-:W-:Y:S02]  /*8c60*/  SHF.L.U32 R4, R3, 0x1f, RZ ;  /* 0x0000001f03047819 */ /* 0x000fe400000006ff */
[----:B0-----:R-:W-:-:S05]  /*8c70*/  LEA R5, R5, R2, 0x18 ;  /* 0x0000000205057211 */ /* 0x001fca00078ec0ff */
[----:B------:R-:W-:-:S04]  /*8c80*/  VIADD R5, R5, 0x20 ;  /* 0x0000002005057836 */ /* 0x000fc80000000000 */
[C---:B------:R-:W-:Y:S02]  /*8c90*/  IMAD R7, R0.reuse, 0x8, R5 ;  /* 0x0000000800077824 */ /* 0x040fe400078e0205 */
[----:B------:R-:W-:Y:S02]  /*8ca0*/  VIADD R0, R0, 0x1 ;  /* 0x0000000100007836 */ /* 0x000fe40000000000 */
[----:B------:R-:W0:Y:S03]  /*8cb0*/  SYNCS.PHASECHK.TRANS64.TRYWAIT P0, [R7+URZ], R4 ;  /* 0x00000004070075a7 */ /* 0x000e26000800017f */
[----:B------:R-:W-:-:S04]  /*8cc0*/  ISETP.NE.AND P1, PT, R0, 0x4, PT ;  /* 0x000000040000780c */ /* 0x000fc80003f25270 */
[----:B------:R-:W-:Y:S02]  /*8cd0*/  SEL R2, RZ, 0x1, P1 ;  /* 0x00000001ff027807 */ /* 0x000fe40000800000 */
[----:B------:R-:W-:Y:S02]  /*8ce0*/  SEL R0, R0, RZ, P1 ;  /* 0x000000ff00007207 */ /* 0x000fe40000800000 */
[----:B------:R-:W-:-:S03]  /*8cf0*/  LOP3.LUT R9, R3, R2, RZ, 0x3c, !PT ;  /* 0x0000000203097212 */ /* 0x000fc600078e3cff */
[----:B------:R-:W-:Y:S01]  /*8d00*/  IMAD R6, R0, 0x8, R5 ;  /* 0x0000000800067824 */ /* 0x000fe200078e0205 */
[----:B------:R-:W-:Y:S01]  /*8d10*/  SHF.L.U32 R3, R9, 0x1f, RZ ;  /* 0x0000001f09037819 */ /* 0x000fe200000006ff */
[----:B0-----:R-:W-:Y:S06]  /*8d20*/  @!P0 BRA `(.L_x_69) ;  /* 0x0000000000dc8947 */ /* 0x001fec0003800000 */
.L_x_80:
[----:B------:R-:W1:Y:S01]  /*8d30*/  SYNCS.PHASECHK.TRANS64.TRYWAIT P0, [R6+URZ], R3 ;  /* 0x00000003060075a7 */ /* 0x000e62000800017f */
[----:B------:R-:W-:-:S05]  /*8d40*/  VIADD R0, R0, 0x1 ;  /* 0x0000000100007836 */ /* 0x000fca0000000000 */
[----:B------:R-:W-:-:S04]  /*8d50*/  ISETP.NE.AND P1, PT, R0, 0x4, PT ;  /* 0x000000040000780c */ /* 0x000fc80003f25270 */
[----:B------:R-:W-:Y:S02]  /*8d60*/  SEL R2, RZ, 0x1, P1 ;  /* 0x00000001ff027807 */ /* 0x000fe40000800000 */
[----:B------:R-:W-:Y:S02]  /*8d70*/  SEL R0, R0, RZ, P1 ;  /* 0x000000ff00007207 */ /* 0x000fe40000800000 */
[----:B------:R-:W-:-:S03]  /*8d80*/  LOP3.LUT R9, R9, R2, RZ, 0x3c, !PT ;  /* 0x0000000209097212 */ /* 0x000fc600078e3cff */
[----:B0-----:R-:W-:Y:S01]  /*8d90*/  IMAD R7, R0, 0x8, R5 ;  /* 0x0000000800077824 */ /* 0x001fe200078e0205 */
[----:B------:R-:W-:Y:S01]  /*8da0*/  SHF.L.U32 R4, R9, 0x1f, RZ ;  /* 0x0000001f09047819 */ /* 0x000fe200000006ff */
[----:B-1----:R-:W-:Y:S06]  /*8db0*/  @!P0 BRA `(.L_x_70) ;  /* 0x0000000000cc8947 */ /* 0x002fec0003800000 */
.L_x_81:
[----:B------:R-:W1:Y:S01]  /*8dc0*/  SYNCS.PHASECHK.TRANS64.TRYWAIT P0, [R7+URZ], R4 ;  /* 0x00000004070075a7 */ /* 0x000e62000800017f */
[----:B------:R-:W-:-:S05]  /*8dd0*/  VIADD R0, R0, 0x1 ;  /* 0x0000000100007836 */ /* 0x000fca0000000000 */
[----:B------:R-:W-:-:S04]  /*8de0*/  ISETP.NE.AND P1, PT, R0, 0x4, PT ;  /* 0x000000040000780c */ /* 0x000fc80003f25270 */
[----:B------:R-:W-:Y:S02]  /*8df0*/  SEL R2, RZ, 0x1, P1 ;  /* 0x00000001ff027807 */ /* 0x000fe40000800000 */
[----:B------:R-:W-:Y:S02]  /*8e00*/  SEL R0, R0, RZ, P1 ;  /* 0x000000ff00007207 */ /* 0x000fe40000800000 */
[----:B------:R-:W-:Y:S01]  /*8e10*/  LOP3.LUT R2, R9, R2, RZ, 0x3c, !PT ;  /* 0x0000000209027212 */ /* 0x000fe200078e3cff */
[----:B-1----:R-:W-:Y:S06]  /*8e20*/  @!P0 BRA `(.L_x_71) ;  /* 0x0000000000c48947 */ /* 0x002fec0003800000 */
.L_x_82:
[----:B------:R-:W-:Y:S01]  /*8e30*/  IMAD R5, R0, 0x8, R5 ;  /* 0x0000000800057824 */ /* 0x000fe200078e0205 */
[----:B------:R-:W-:-:S07]  /*8e40*/  SHF.L.U32 R0, R2, 0x1f, RZ ;  /* 0x0000001f02007819 */ /* 0x000fce00000006ff */
.L_x_72:
[----:B--2---:R2:W3:Y:S02]  /*8e50*/  SYNCS.PHASECHK.TRANS64.TRYWAIT P0, [R5+URZ], R0 ;  /* 0x00000000050075a7 */ /* 0x0044e4000800017f */
[----:B---3--:R-:W-:Y:S05]  /*8e60*/  @!P0 NANOSLEEP.SYNCS 0x989680 ;  /* 0x009896800000895d */ /* 0x008fea0003900000 */
[----:B------:R-:W3:Y:S02]  /*8e70*/  @!P0 SYNCS.PHASECHK.TRANS64 P0, [R5+URZ], R0 ;  /* 0x00000000050085a7 */ /* 0x000ee4000800007f */
[----:B---3--:R-:W-:Y:S05]  /*8e80*/  @!P0 BRA `(.L_x_72) ;  /* 0xfffffffc00f08947 */ /* 0x008fea000383ffff */
.L_x_67:
[----:B------:R-:W-:Y:S05]  /*8e90*/  BSYNC B0 ;  /* 0x0000000000007941 */ /* 0x000fea0003800000 */
.L_x_66:
[----:B------:R-:W-:Y:S05]  /*8ea0*/  EXIT ;  /* 0x000000000000794d */ /* 0x000fea0003800000 */
.L_x_17:
[----:B---3--:R3:W4:Y:S02]  /*8eb0*/  SYNCS.PHASECHK.TRANS64.TRYWAIT P1, [R3+URZ], R0 ;  /* 0x00000000030075a7 */ /* 0x008724000802017f */
[----:B----4-:R-:W-:Y:S05]  /*8ec0*/  @!P1 NANOSLEEP.SYNCS 0x989680 ;  /* 0x009896800000995d */ /* 0x010fea0003900000 */
[----:B------:R-:W4:Y:S02]  /*8ed0*/  @!P1 SYNCS.PHASECHK.TRANS64 P1, [R3+URZ], R0 ;  /* 0x00000000030095a7 */ /* 0x000f24000802007f */
[----:B----4-:R-:W-:Y:S05]  /*8ee0*/  @!P1 BRA `(.L_x_17) ;  /* 0xfffffffc00f09947 */ /* 0x010fea000383ffff */
[----:B------:R-:W-:Y:S05]  /*8ef0*/  BRA `(.L_x_16) ;  /* 0xffffff8000f07947 */ /* 0x000fea000383ffff */
.L_x_22:
[----:B-1----:R1:W2:Y:S02]  /*8f00*/  SYNCS.PHASECHK.TRANS64.TRYWAIT P1, [R5+URZ], R4 ;  /* 0x00000004050075a7 */ /* 0x0022a4000802017f */
[----:B--2---:R-:W-:Y:S05]  /*8f10*/  @!P1 NANOSLEEP.SYNCS 0x989680 ;  /* 0x009896800000995d */ /* 0x004fea0003900000 */
[----:B------:R-:W2:Y:S02]  /*8f20*/  @!P1 SYNCS.PHASECHK.TRANS64 P1, [R5+URZ], R4 ;  /* 0x00000004050095a7 */ /* 0x000ea4000802007f */
[----:B--2---:R-:W-:Y:S05]  /*8f30*/  @!P1 BRA `(.L_x_22) ;  /* 0xfffffffc00f09947 */ /* 0x004fea000383ffff */
[----:B------:R-:W-:Y:S05]  /*8f40*/  BRA `(.L_x_21) ;  /* 0xffffff8800a07947 */ /* 0x000fea000383ffff */
.L_x_53:
[----:B------:R-:W-:Y:S01]  /*8f50*/  BSSY B1, `(.L_x_73) ;  /* 0x0000006000017945 */ /* 0x000fe20003800000 */
[----:B------:R-:W-:-:S07]  /*8f60*/  IMAD.MOV.U32 R15, RZ, RZ, -0x1 ;  /* 0xffffffffff0f7424 */ /* 0x000fce00078e00ff */
[----:B------:R-:W-:Y:S05]  /*8f70*/  WARPSYNC.COLLECTIVE R15, `(.L_x_74) ;  /* 0x000000000f0c7348 */ /* 0x000fea0003c00000 */
[----:B------:R-:W-:Y:S02]  /*8f80*/  ELECT P6, UR62, PT ;  /* 0x00000000003e782f */ /* 0x000fe400038c0000 */
[----:B------:R-:W-:Y:S01]  /*8f90*/  MOV R14, UR62 ;  /* 0x0000003e000e7c02 */ /* 0x000fe20008000f00 */
[----:B------:R-:W-:Y:S10]  /*8fa0*/  ENDCOLLECTIVE ;  /* 0x000000000000791b */ /* 0x000ff40003800000 */
.L_x_74:
[----:B------:R-:W-:Y:S05]  /*8fb0*/  BSYNC B1 ;  /* 0x0000000000017941 */ /* 0x000fea0003800000 */
.L_x_73:
[----:B------:R-:W-:Y:S05]  /*8fc0*/  BRA `(.L_x_75) ;  /* 0xfffffff000487947 */ /* 0x000fea000383ffff */
.L_x_56:
[----:B0-----:R0:W1:Y:S02]  /*8fd0*/  SYNCS.PHASECHK.TRANS64.TRYWAIT P1, [R12+URZ+0x20], R7 ;  /* 0x000020070c0075a7 */ /* 0x001064000802017f */
[----:B-1----:R-:W-:Y:S05]  /*8fe0*/  @!P1 NANOSLEEP.SYNCS 0x989680 ;  /* 0x009896800000995d */ /* 0x002fea0003900000 */
[----:B------:R-:W1:Y:S02]  /*8ff0*/  @!P1 SYNCS.PHASECHK.TRANS64 P1, [R12+URZ+0x20], R7 ;  /* 0x000020070c0095a7 */ /* 0x000e64000802007f */
[----:B-1----:R-:W-:Y:S05]  /*9000*/  @!P1 BRA `(.L_x_56) ;  /* 0xfffffffc00f09947 */ /* 0x002fea000383ffff */
[----:B------:R-:W-:Y:S05]  /*9010*/  BRA `(.L_x_76) ;  /* 0xfffffff0007c7947 */ /* 0x000fea000383ffff */
.L_x_65:
[----:B------:R-:W-:Y:S01]  /*9020*/  BSSY B0, `(.L_x_77) ;  /* 0x0000006000007945 */ /* 0x000fe20003800000 */
[----:B------:R-:W-:-:S07]  /*9030*/  IMAD.MOV.U32 R15, RZ, RZ, -0x1 ;  /* 0xffffffffff0f7424 */ /* 0x000fce00078e00ff */
[----:B------:R-:W-:Y:S05]  /*9040*/  WARPSYNC.COLLECTIVE R15, `(.L_x_78) ;  /* 0x000000000f0c7348 */ /* 0x000fea0003c00000 */
[----:B------:R-:W-:Y:S02]  /*9050*/  ELECT P6, UR62, PT ;  /* 0x00000000003e782f */ /* 0x000fe400038c0000 */
[----:B------:R-:W-:Y:S01]  /*9060*/  MOV R14, UR62 ;  /* 0x0000003e000e7c02 */ /* 0x000fe20008000f00 */
[----:B------:R-:W-:Y:S10]  /*9070*/  ENDCOLLECTIVE ;  /* 0x000000000000791b */ /* 0x000ff40003800000 */
.L_x_78:
[----:B------:R-:W-:Y:S05]  /*9080*/  BSYNC B0 ;  /* 0x0000000000007941 */ /* 0x000fea0003800000 */
.L_x_77:
[----:B------:R-:W-:Y:S05]  /*9090*/  BRA `(.L_x_79) ;  /* 0xfffffff800d07947 */ /* 0x000fea000383ffff */
.L_x_69:
[----:B0-----:R0:W1:Y:S02]  /*90a0*/  SYNCS.PHASECHK.TRANS64.TRYWAIT P0, [R7+URZ], R4 ;  /* 0x00000004070075a7 */ /* 0x001064000800017f */
[----:B-1----:R-:W-:Y:S05]  /*90b0*/  @!P0 NANOSLEEP.SYNCS 0x989680 ;  /* 0x009896800000895d */ /* 0x002fea0003900000 */
[----:B------:R-:W1:Y:S02]  /*90c0*/  @!P0 SYNCS.PHASECHK.TRANS64 P0, [R7+URZ], R4 ;  /* 0x00000004070085a7 */ /* 0x000e64000800007f */
[----:B-1----:R-:W-:Y:S05]  /*90d0*/  @!P0 BRA `(.L_x_69) ;  /* 0xfffffffc00f08947 */ /* 0x002fea000383ffff */
[----:B------:R-:W-:Y:S05]  /*90e0*/  BRA `(.L_x_80) ;  /* 0xfffffffc00107947 */ /* 0x000fea000383ffff */
.L_x_70:
[----:B0-----:R0:W1:Y:S02]  /*90f0*/  SYNCS.PHASECHK.TRANS64.TRYWAIT P0, [R6+URZ], R3 ;  /* 0x00000003060075a7 */ /* 0x001064000800017f */
[----:B-1----:R-:W-:Y:S05]  /*9100*/  @!P0 NANOSLEEP.SYNCS 0x989680 ;  /* 0x009896800000895d */ /* 0x002fea0003900000 */
[----:B------:R-:W1:Y:S02]  /*9110*/  @!P0 SYNCS.PHASECHK.TRANS64 P0, [R6+URZ], R3 ;  /* 0x00000003060085a7 */ /* 0x000e64000800007f */
[----:B-1----:R-:W-:Y:S05]  /*9120*/  @!P0 BRA `(.L_x_70) ;  /* 0xfffffffc00f08947 */ /* 0x002fea000383ffff */
[----:B------:R-:W-:Y:S05]  /*9130*/  BRA `(.L_x_81) ;  /* 0xfffffffc00207947 */ /* 0x000fea000383ffff */
.L_x_71:
[----:B-1----:R1:W2:Y:S02]  /*9140*/  SYNCS.PHASECHK.TRANS64.TRYWAIT P0, [R7+URZ], R4 ;  /* 0x00000004070075a7 */ /* 0x0022a4000800017f */
[----:B--2---:R-:W-:Y:S05]  /*9150*/  @!P0 NANOSLEEP.SYNCS 0x989680 ;  /* 0x009896800000895d */ /* 0x004fea0003900000 */
[----:B------:R-:W2:Y:S02]  /*9160*/  @!P0 SYNCS.PHASECHK.TRANS64 P0, [R7+URZ], R4 ;  /* 0x00000004070085a7 */ /* 0x000ea4000800007f */
[----:B--2---:R-:W-:Y:S05]  /*9170*/  @!P0 BRA `(.L_x_71) ;  /* 0xfffffffc00f08947 */ /* 0x004fea000383ffff */
[----:B------:R-:W-:Y:S05]  /*9180*/  BRA `(.L_x_82) ;  /* 0xfffffffc00287947 */ /* 0x000fea000383ffff */
.L_x_83:
[----:B------:R-:W-:-:S00]  /*9190*/  BRA `(.L_x_83) ;  /* 0xfffffffc00fc7947 */ /* 0x000fc0000383ffff */
[----:B------:R-:W-:-:S00]  /*91a0*/  NOP ;  /* 0x0000000000007918 */ /* 0x000fc00000000000 */
        /* <DEDUP_REMOVED lines=13> */
.L_x_84:


//--------------------- .nv.global.init           --------------------------
	.section	.nv.global.init,"aw",@progbits
.nv.global.init:
	.type		$str$22,@object
	.size		$str$22,($str$23 - $str$22)
$str$22:
        /*0000*/ 	.byte	0x6b, 0x5f, 0x74, 0x69, 0x6c, 0x65, 0x5f, 0x63, 0x6f, 0x75, 0x6e, 0x74, 0x20, 0x3e, 0x3d, 0x20
        /*0010*/ 	.byte	0x31, 0x00
	.type		$str$23,@object
	.size		$str$23,(__unnamed_1 - $str$23)
$str$23:
        /*0012*/ 	.byte	0x2f, 0x74, 0x6d, 0x70, 0x2f, 0x63, 0x75, 0x74, 0x6c, 0x61, 0x73, 0x73, 0x5f, 0x73, 0x77, 0x65
        /*0022*/ 	.byte	0x65, 0x70, 0x5f, 0x73, 0x72, 0x63, 0x2f, 0x69, 0x6e, 0x63, 0x6c, 0x75, 0x64, 0x65, 0x2f, 0x63
        /*0032*/ 	.byte	0x75, 0x74, 0x6c, 0x61, 0x73, 0x73, 0x2f, 0x67, 0x65, 0x6d, 0x6d, 0x2f, 0x63, 0x6f, 0x6c, 0x6c
        /*0042*/ 	.byte	0x65, 0x63, 0x74, 0x69, 0x76, 0x65, 0x2f, 0x73, 0x6d, 0x39, 0x30, 0x5f, 0x6d, 0x6d, 0x61, 0x5f
        /*0052*/ 	.byte	0x74, 0x6d, 0x61, 0x5f, 0x67, 0x6d, 0x6d, 0x61, 0x5f, 0x73, 0x73, 0x5f, 0x77, 0x61, 0x72, 0x70
        /*0062*/ 	.byte	0x73, 0x70, 0x65, 0x63, 0x69, 0x61, 0x6c, 0x69, 0x7a, 0x65, 0x64, 0x2e, 0x68, 0x70, 0x70, 0x00
	.type		__unnamed_1,@object
	.size		__unnamed_1,(.L_0 - __unnamed_1)
__unnamed_1:
        /*0072*/ 	.byte	0x76, 0x6f, 0x69, 0x64, 0x20, 0x63, 0x75, 0x74, 0x6c, 0x61, 0x73, 0x73, 0x3a, 0x3a, 0x67, 0x65
        /* <DEDUP_REMOVED lines=172> */
        /*0b42*/ 	.byte	0x5d, 0x00
.L_0:


//--------------------- .nv.shared._ZN7cutlass13device_kernelINS_4gemm6kernel13GemmUniversalIN4cute5tupleIJiiiiEEENS1_10collective13CollectiveMmaINS1_34MainloopSm90TmaGmmaWarpSpecializedILi4ENS5_IJNS4_1CILi1EEESB_SB_EEENS1_35KernelTmaWarpSpecializedCooperativeEEENS5_IJNSA_ILi384EEENSA_ILi64EEENSA_ILi128EEEEEEaNS5_IJlSB_lEEEaSJ_NS4_8TiledMMAINS4_8MMA_AtomIJNS4_4SM904GMMA26MMA_64x64x32_S32S8S8_SS_TNEEEENS4_6LayoutINS5_IJNSA_ILi2EEESB_SB_EEENS5_IJSB_NSA_ILi0EEEST_EEEEENS5_IJNS4_10UnderscoreESW_SW_EEEEENS4_13SM90_TMA_LOADENS4_14ComposedLayoutINS4_7SwizzleILi3ELi4ELi3EEENS4_18smem_ptr_flag_bitsILi8EEENSQ_INS5_IJNSA_ILi8EEESH_EEENS5_IJSH_SB_EEEEEEEvNS4_8identityESZ_S19_vS1A_EENS_8epilogue10collective6detail29Sm90TmaWarpSpecializedAdapterINS1D_15DefaultEpilogueIaSJ_SJ_NS1C_6thread17LinearCombinationIaLi1EiiLNS1H_9ScaleType4KindE0ELNS_15FloatRoundStyleE2EaEENS1_15EpilogueDefaultEEEEEvvEEEEvNT_6ParamsE --------------------------
	.section	.nv.shared._ZN7cutlass13device_kernelINS_4gemm6kernel13GemmUniversalIN4cute5tupleIJiiiiEEENS1_10collective13CollectiveMmaINS1_34MainloopSm90TmaGmmaWarpSpecializedILi4ENS5_IJNS4_1CILi1EEESB_SB_EEENS1_35KernelTmaWarpSpecializedCooperativeEEENS5_IJNSA_ILi384EEENSA_ILi64EEENSA_ILi128EEEEEEaNS5_IJlSB_lEEEaSJ_NS4_8TiledMMAINS4_8MMA_AtomIJNS4_4SM904GMMA26MMA_64x64x32_S32S8S8_SS_TNEEEENS4_6LayoutINS5_IJNSA_ILi2EEESB_SB_EEENS5_IJSB_NSA_ILi0EEEST_EEEEENS5_IJNS4_10UnderscoreESW_SW_EEEEENS4_13SM90_TMA_LOADENS4_14ComposedLayoutINS4_7SwizzleILi3ELi4ELi3EEENS4_18smem_ptr_flag_bitsILi8EEENSQ_INS5_IJNSA_ILi8EEESH_EEENS5_IJSH_SB_EEEEEEEvNS4_8identityESZ_S19_vS1A_EENS_8epilogue10collective6detail29Sm90TmaWarpSpecializedAdapterINS1D_15DefaultEpilogueIaSJ_SJ_NS1C_6thread17LinearCombinationIaLi1EiiLNS1H_9ScaleType4KindE0ELNS_15FloatRoundStyleE2EaEENS1_15EpilogueDefaultEEEEEvvEEEEvNT_6ParamsE,"aw",@nobits
	.sectionflags	@""
	.align	16
	.zero		1024


//--------------------- .nv.shared.reserved.0     --------------------------
	.section	.nv.shared.reserved.0,"aw",@nobits
	.weak		__nv_reservedSMEM_offset_0_alias
	.size		__nv_reservedSMEM_offset_0_alias, 0, 0
	.other		__nv_reservedSMEM_offset_0_alias,@"STO_CUDA_RESERVED_SHARED STV_DEFAULT"
__nv_reservedSMEM_offset_0_alias:
	.zero		0


//--------------------- .nv.global                --------------------------
	.section	.nv.global,"aw",@nobits
.nv.global:
	.type		_ZN40_INTERNAL_bb80c816_4_k_cu_28fe877a_110504cute1_E,@object
	.size		_ZN40_INTERNAL_bb80c816_4_k_cu_28fe877a_110504cute1_E,(_ZN40_INTERNAL_bb80c816_4_k_cu_28fe877a_110504cuda3std3__45__cpo6cbeginE - _ZN40_INTERNAL_bb80c816_4_k_cu_28fe877a_110504cute1_E)
_ZN40_INTERNAL_bb80c816_4_k_cu_28fe877a_110504cute1_E:
	.zero		1
	.type		_ZN40_INTERNAL_bb80c816_4_k_cu_28fe877a_110504cuda3std3__45__cpo6cbeginE,@object
	.size		_ZN40_INTERNAL_bb80c816_4_k_cu_28fe877a_110504cuda3std3__45__cpo6cbeginE,(_ZN40_INTERNAL_bb80c816_4_k_cu_28fe877a_110504cuda3std3__48in_placeE - _ZN40_INTERNAL_bb80c816_4_k_cu_28fe877a_110504cuda3std3__45__cpo6cbeginE)
_ZN40_INTERNAL_bb80c816_4_k_cu_28fe877a_110504cuda3std3__45__cpo6cbeginE:
	.zero		1
	.type		_ZN40_INTERNAL_bb80c816_4_k_cu_28fe877a_110504cuda3std3__48in_placeE,@object
	.size		_ZN40_INTERNAL_bb80c816_4_k_cu_28fe877a_110504cuda3std3__48in_placeE,(_ZN40_INTERNAL_bb80c816_4_k_cu_28fe877a_110504cuda3std6ranges3__45__cpo9iter_moveE - _ZN40_INTERNAL_bb80c816_4_k_cu_28fe877a_110504cuda3std3__48in_placeE)
_ZN40_INTERNAL_bb80c816_4_k_cu_28fe877a_110504cuda3std3__48in_placeE:
	.zero		1
	.type		_ZN40_INTERNAL_bb80c816_4_k_cu_28fe877a_110504cuda3std6ranges3__45__cpo9iter_moveE,@object
	.size		_ZN40_INTERNAL_bb80c816_4_k_cu_28fe877a_110504cuda3std6ranges3__45__cpo9iter_moveE,(_ZN40_INTERNAL_bb80c816_4_k_cu_28fe877a_110504cuda3std3__45__cpo5beginE - _ZN40_INTERNAL_bb80c816_4_k_cu_28fe877a_110504cuda3std6ranges3__45__cpo9iter_moveE)
_ZN40_INTERNAL_bb80c816_4_k_cu_28fe877a_110504cuda3std6ranges3__45__cpo9iter_moveE:
	.zero		1
	.type		_ZN40_INTERNAL_bb80c816_4_k_cu_28fe877a_110504cuda3std3__45__cpo5beginE,@object
	.size		_ZN40_INTERNAL_bb80c816_4_k_cu_28fe877a_110504cuda3std3__45__cpo5beginE,(_ZN40_INTERNAL_bb80c816_4_k_cu_28fe877a_110504cuda3std3__442_GLOBAL__N__bb80c816_4_k_cu_28fe877a_110506ignoreE - _ZN40_INTERNAL_bb80c816_4_k_cu_28fe877a_110504cuda3std3__45__cpo5beginE)
_ZN40_INTERNAL_bb80c816_4_k_cu_28fe877a_110504cuda3std3__45__cpo5beginE:
	.zero		1
	.type		_ZN40_INTERNAL_bb80c816_4_k_cu_28fe877a_110504cuda3std3__442_GLOBAL__N__bb80c816_4_k_cu_28fe877a_110506ignoreE,@object
	.size		_ZN40_INTERNAL_bb80c816_4_k_cu_28fe877a_110504cuda3std3__442_GLOBAL__N__bb80c816_4_k_cu_28fe877a_110506ignoreE,(_ZN40_INTERNAL_bb80c816_4_k_cu_28fe877a_110504cute7productE - _ZN40_INTERNAL_bb80c816_4_k_cu_28fe877a_110504cuda3std3__442_GLOBAL__N__bb80c816_4_k_cu_28fe877a_110506ignoreE)
_ZN40_INTERNAL_bb80c816_4_k_cu_28fe877a_110504cuda3std3__442_GLOBAL__N__bb80c816_4_k_cu_28fe877a_110506ignoreE:
	.zero		1
	.type		_ZN40_INTERNAL_bb80c816_4_k_cu_28fe877a_110504cute7productE,@object
	.size		_ZN40_INTERNAL_bb80c816_4_k_cu_28fe877a_110504cute7productE,(_ZN40_INTERNAL_bb80c816_4_k_cu_28fe877a_110504cuda3std3__45__cpo3endE - _ZN40_INTERNAL_bb80c816_4_k_cu_28fe877a_110504cute7productE)
_ZN40_INTERNAL_bb80c816_4_k_cu_28fe877a_110504cute7productE:
	.zero		1
	.type		_ZN40_INTERNAL_bb80c816_4_k_cu_28fe877a_110504cuda3std3__45__cpo3endE,@object
	.size		_ZN40_INTERNAL_bb80c816_4_k_cu_28fe877a_110504cuda3std3__45__cpo3endE,(_ZN40_INTERNAL_bb80c816_4_k_cu_28fe877a_110504cuda3std3__419piecewise_constructE - _ZN40_INTERNAL_bb80c816_4_k_cu_28fe877a_110504cuda3std3__45__cpo3endE)
_ZN40_INTERNAL_bb80c816_4_k_cu_28fe877a_110504cuda3std3__45__cpo3endE:
	.zero		1
	.type		_ZN40_INTERNAL_bb80c816_4_k_cu_28fe877a_110504cuda3std3__419piecewise_constructE,@object
	.size		_ZN40_INTERNAL_bb80c816_4_k_cu_28fe877a_110504cuda3std3__419piecewise_constructE,(_ZN40_INTERNAL_bb80c816_4_k_cu_28fe877a_110504cuda3std3__45__cpo4cendE - _ZN40_INTERNAL_bb80c816_4_k_cu_28fe877a_110504cuda3std3__419piecewise_constructE)
_ZN40_INTERNAL_bb80c816_4_k_cu_28fe877a_110504cuda3std3__419piecewise_constructE:
	.zero		1
	.type		_ZN40_INTERNAL_bb80c816_4_k_cu_28fe877a_110504cuda3std3__45__cpo4cendE,@object
	.size		_ZN40_INTERNAL_bb80c816_4_k_cu_28fe877a_110504cuda3std3__45__cpo4cendE,(_ZN40_INTERNAL_bb80c816_4_k_cu_28fe877a_110504cuda3std6ranges3__45__cpo4swapE - _ZN40_INTERNAL_bb80c816_4_k_cu_28fe877a_110504cuda3std3__45__cpo4cendE)
_ZN40_INTERNAL_bb80c816_4_k_cu_28fe877a_110504cuda3std3__45__cpo4cendE:
	.zero		1
	.type		_ZN40_INTERNAL_bb80c816_4_k_cu_28fe877a_110504cuda3std6ranges3__45__cpo4swapE,@object
	.size		_ZN40_INTERNAL_bb80c816_4_k_cu_28fe877a_110504cuda3std6ranges3__45__cpo4swapE,(.L_8 - _ZN40_INTERNAL_bb80c816_4_k_cu_28fe877a_110504cuda3std6ranges3__45__cpo4swapE)
_ZN40_INTERNAL_bb80c816_4_k_cu_28fe877a_110504cuda3std6ranges3__45__cpo4swapE:
	.zero		1
.L_8:


//--------------------- .nv.constant0._ZN7cutlass13device_kernelINS_4gemm6kernel13GemmUniversalIN4cute5tupleIJiiiiEEENS1_10collective13CollectiveMmaINS1_34MainloopSm90TmaGmmaWarpSpecializedILi4ENS5_IJNS4_1CILi1EEESB_SB_EEENS1_35KernelTmaWarpSpecializedCooperativeEEENS5_IJNSA_ILi384EEENSA_ILi64EEENSA_ILi128EEEEEEaNS5_IJlSB_lEEEaSJ_NS4_8TiledMMAINS4_8MMA_AtomIJNS4_4SM904GMMA26MMA_64x64x32_S32S8S8_SS_TNEEEENS4_6LayoutINS5_IJNSA_ILi2EEESB_SB_EEENS5_IJSB_NSA_ILi0EEEST_EEEEENS5_IJNS4_10UnderscoreESW_SW_EEEEENS4_13SM90_TMA_LOADENS4_14ComposedLayoutINS4_7SwizzleILi3ELi4ELi3EEENS4_18smem_ptr_flag_bitsILi8EEENSQ_INS5_IJNSA_ILi8EEESH_EEENS5_IJSH_SB_EEEEEEEvNS4_8identityESZ_S19_vS1A_EENS_8epilogue10collective6detail29Sm90TmaWarpSpecializedAdapterINS1D_15DefaultEpilogueIaSJ_SJ_NS1C_6thread17LinearCombinationIaLi1EiiLNS1H_9ScaleType4KindE0ELNS_15FloatRoundStyleE2EaEENS1_15EpilogueDefaultEEEEEvvEEEEvNT_6ParamsE --------------------------
	.section	.nv.constant0._ZN7cutlass13device_kernelINS_4gemm6kernel13GemmUniversalIN4cute5tupleIJiiiiEEENS1_10collective13CollectiveMmaINS1_34MainloopSm90TmaGmmaWarpSpecializedILi4ENS5_IJNS4_1CILi1EEESB_SB_EEENS1_35KernelTmaWarpSpecializedCooperativeEEENS5_IJNSA_ILi384EEENSA_ILi64EEENSA_ILi128EEEEEEaNS5_IJlSB_lEEEaSJ_NS4_8TiledMMAINS4_8MMA_AtomIJNS4_4SM904GMMA26MMA_64x64x32_S32S8S8_SS_TNEEEENS4_6LayoutINS5_IJNSA_ILi2EEESB_SB_EEENS5_IJSB_NSA_ILi0EEEST_EEEEENS5_IJNS4_10UnderscoreESW_SW_EEEEENS4_13SM90_TMA_LOADENS4_14ComposedLayoutINS4_7SwizzleILi3ELi4ELi3EEENS4_18smem_ptr_flag_bitsILi8EEENSQ_INS5_IJNSA_ILi8EEESH_EEENS5_IJSH_SB_EEEEEEEvNS4_8identityESZ_S19_vS1A_EENS_8epilogue10collective6detail29Sm90TmaWarpSpecializedAdapterINS1D_15DefaultEpilogueIaSJ_SJ_NS1C_6thread17LinearCombinationIaLi1EiiLNS1H_9ScaleType4KindE0ELNS_15FloatRoundStyleE2EaEENS1_15EpilogueDefaultEEEEEvvEEEEvNT_6ParamsE,"a",@progbits
	.sectionflags	@""
	.align	4
.nv.constant0._ZN7cutlass13device_kernelINS_4gemm6kernel13GemmUniversalIN4cute5tupleIJiiiiEEENS1_10collective13CollectiveMmaINS1_34MainloopSm90TmaGmmaWarpSpecializedILi4ENS5_IJNS4_1CILi1EEESB_SB_EEENS1_35KernelTmaWarpSpecializedCooperativeEEENS5_IJNSA_ILi384EEENSA_ILi64EEENSA_ILi128EEEEEEaNS5_IJlSB_lEEEaSJ_NS4_8TiledMMAINS4_8MMA_AtomIJNS4_4SM904GMMA26MMA_64x64x32_S32S8S8_SS_TNEEEENS4_6LayoutINS5_IJNSA_ILi2EEESB_SB_EEENS5_IJSB_NSA_ILi0EEEST_EEEEENS5_IJNS4_10UnderscoreESW_SW_EEEEENS4_13SM90_TMA_LOADENS4_14ComposedLayoutINS4_7SwizzleILi3ELi4ELi3EEENS4_18smem_ptr_flag_bitsILi8EEENSQ_INS5_IJNSA_ILi8EEESH_EEENS5_IJSH_SB_EEEEEEEvNS4_8identityESZ_S19_vS1A_EENS_8epilogue10collective6detail29Sm90TmaWarpSpecializedAdapterINS1D_15DefaultEpilogueIaSJ_SJ_NS1C_6thread17LinearCombinationIaLi1EiiLNS1H_9ScaleType4KindE0ELNS_15FloatRoundStyleE2EaEENS1_15EpilogueDefaultEEEEEvvEEEEvNT_6ParamsE:
	.zero		1664


//--------------------- SYMBOLS --------------------------

	.type		.nv.reservedSmem.offset0,@object
	.size		.nv.reservedSmem.offset0,0x4
	.type		__assertfail,@function
